//
// Generated by NVIDIA NVVM Compiler
//
// Compiler Build ID: CL-36424714
// Cuda compilation tools, release 13.0, V13.0.88
// Based on NVVM 20.0.0
//

.version 9.0
.target sm_100
.address_size 64

	// .globl	candidate4
// _ZZ10candidate4E18PaddedInput_shared has been demoted
// _ZZ10candidate4E13kernel_shared has been demoted

.visible .entry candidate4(
	.param .u64 .ptr .align 1 candidate4_param_0,
	.param .u64 .ptr .align 1 candidate4_param_1,
	.param .u64 .ptr .align 1 candidate4_param_2
)
.maxntid 392
{
	.reg .pred 	%p<26>;
	.reg .b16 	%rs<140>;
	.reg .b32 	%r<100>;
	.reg .b32 	%f<150>;
	.reg .b64 	%rd<86>;
	// demoted variable
	.shared .align 4 .b8 _ZZ10candidate4E18PaddedInput_shared[25992];
	// demoted variable
	.shared .align 4 .b8 _ZZ10candidate4E13kernel_shared[72];
	ld.param.u64 	%rd4, [candidate4_param_0];
	ld.param.u64 	%rd2, [candidate4_param_1];
	ld.param.u64 	%rd3, [candidate4_param_2];
	cvta.to.global.u64 	%rd1, %rd4;
	mov.u32 	%r1, %tid.x;
	setp.lt.u32 	%p1, %r1, 57;
	mov.f32 	%f133, 0f00000000;
	@%p1 bra 	$L__BB0_3;
	cvt.u16.u32 	%rs1, %r1;
	mul.hi.u16 	%rs20, %rs1, 1150;
	mul.lo.s16 	%rs21, %rs20, 57;
	sub.s16 	%rs2, %rs1, %rs21;
	setp.eq.s16 	%p2, %rs2, 0;
	@%p2 bra 	$L__BB0_3;
	cvt.u32.u16 	%r4, %rs2;
	mov.u32 	%r5, %ctaid.x;
	mul.lo.s16 	%rs23, %rs20, 56;
	cvt.u32.u16 	%r6, %rs23;
	mad.lo.s32 	%r7, %r5, 6272, %r4;
	add.s32 	%r8, %r7, %r6;
	add.s32 	%r9, %r8, -57;
	mul.wide.u32 	%rd5, %r9, 4;
	add.s64 	%rd6, %rd1, %rd5;
	ld.global.nc.f32 	%f133, [%rd6];
$L__BB0_3:
	shl.b32 	%r10, %r1, 2;
	mov.u32 	%r11, _ZZ10candidate4E18PaddedInput_shared;
	add.s32 	%r2, %r11, %r10;
	st.shared.f32 	[%r2], %f133;
	cvt.u16.u32 	%rs3, %r1;
	add.s16 	%rs24, %rs3, 50;
	mul.hi.u16 	%rs25, %rs24, 1150;
	mul.lo.s16 	%rs26, %rs25, 57;
	sub.s16 	%rs4, %rs24, %rs26;
	setp.eq.s16 	%p3, %rs4, 0;
	mov.f32 	%f134, 0f00000000;
	@%p3 bra 	$L__BB0_5;
	cvt.u32.u16 	%r12, %rs4;
	mov.u32 	%r13, %ctaid.x;
	add.s16 	%rs27, %rs3, 392;
	mul.hi.u16 	%rs28, %rs27, 1150;
	mul.lo.s16 	%rs29, %rs28, 56;
	cvt.u32.u16 	%r14, %rs29;
	mad.lo.s32 	%r15, %r13, 6272, %r12;
	add.s32 	%r16, %r15, %r14;
	add.s32 	%r17, %r16, -57;
	mul.wide.u32 	%rd7, %r17, 4;
	add.s64 	%rd8, %rd1, %rd7;
	ld.global.nc.f32 	%f134, [%rd8];
$L__BB0_5:
	st.shared.f32 	[%r2+1568], %f134;
	add.s16 	%rs30, %rs3, 43;
	mul.hi.u16 	%rs31, %rs30, 1150;
	mul.lo.s16 	%rs32, %rs31, 57;
	sub.s16 	%rs5, %rs30, %rs32;
	setp.eq.s16 	%p4, %rs5, 0;
	mov.f32 	%f135, 0f00000000;
	@%p4 bra 	$L__BB0_7;
	cvt.u32.u16 	%r18, %rs5;
	mov.u32 	%r19, %ctaid.x;
	add.s16 	%rs33, %rs3, 784;
	mul.hi.u16 	%rs34, %rs33, 1150;
	mul.lo.s16 	%rs35, %rs34, 56;
	cvt.u32.u16 	%r20, %rs35;
	mad.lo.s32 	%r21, %r19, 6272, %r18;
	add.s32 	%r22, %r21, %r20;
	add.s32 	%r23, %r22, -57;
	mul.wide.u32 	%rd9, %r23, 4;
	add.s64 	%rd10, %rd1, %rd9;
	ld.global.nc.f32 	%f135, [%rd10];
$L__BB0_7:
	st.shared.f32 	[%r2+3136], %f135;
	add.s16 	%rs36, %rs3, 36;
	mul.hi.u16 	%rs37, %rs36, 1150;
	mul.lo.s16 	%rs38, %rs37, 57;
	sub.s16 	%rs6, %rs36, %rs38;
	setp.eq.s16 	%p5, %rs6, 0;
	mov.f32 	%f136, 0f00000000;
	@%p5 bra 	$L__BB0_9;
	cvt.u32.u16 	%r24, %rs6;
	mov.u32 	%r25, %ctaid.x;
	add.s16 	%rs39, %rs3, 1176;
	mul.hi.u16 	%rs40, %rs39, 1150;
	mul.lo.s16 	%rs41, %rs40, 56;
	cvt.u32.u16 	%r26, %rs41;
	mad.lo.s32 	%r27, %r25, 6272, %r24;
	add.s32 	%r28, %r27, %r26;
	add.s32 	%r29, %r28, -57;
	mul.wide.u32 	%rd11, %r29, 4;
	add.s64 	%rd12, %rd1, %rd11;
	ld.global.nc.f32 	%f136, [%rd12];
$L__BB0_9:
	st.shared.f32 	[%r2+4704], %f136;
	add.s16 	%rs42, %rs3, 29;
	mul.hi.u16 	%rs43, %rs42, 1150;
	mul.lo.s16 	%rs44, %rs43, 57;
	sub.s16 	%rs7, %rs42, %rs44;
	setp.eq.s16 	%p6, %rs7, 0;
	mov.f32 	%f137, 0f00000000;
	@%p6 bra 	$L__BB0_11;
	cvt.u32.u16 	%r30, %rs7;
	mov.u32 	%r31, %ctaid.x;
	add.s16 	%rs45, %rs3, 1568;
	mul.hi.u16 	%rs46, %rs45, 1150;
	mul.lo.s16 	%rs47, %rs46, 56;
	cvt.u32.u16 	%r32, %rs47;
	mad.lo.s32 	%r33, %r31, 6272, %r30;
	add.s32 	%r34, %r33, %r32;
	add.s32 	%r35, %r34, -57;
	mul.wide.u32 	%rd13, %r35, 4;
	add.s64 	%rd14, %rd1, %rd13;
	ld.global.nc.f32 	%f137, [%rd14];
$L__BB0_11:
	st.shared.f32 	[%r2+6272], %f137;
	add.s16 	%rs48, %rs3, 22;
	mul.hi.u16 	%rs49, %rs48, 1150;
	mul.lo.s16 	%rs50, %rs49, 57;
	sub.s16 	%rs8, %rs48, %rs50;
	setp.eq.s16 	%p7, %rs8, 0;
	mov.f32 	%f138, 0f00000000;
	@%p7 bra 	$L__BB0_13;
	cvt.u32.u16 	%r36, %rs8;
	mov.u32 	%r37, %ctaid.x;
	add.s16 	%rs51, %rs3, 1960;
	mul.hi.u16 	%rs52, %rs51, 1150;
	mul.lo.s16 	%rs53, %rs52, 56;
	cvt.u32.u16 	%r38, %rs53;
	mad.lo.s32 	%r39, %r37, 6272, %r36;
	add.s32 	%r40, %r39, %r38;
	add.s32 	%r41, %r40, -57;
	mul.wide.u32 	%rd15, %r41, 4;
	add.s64 	%rd16, %rd1, %rd15;
	ld.global.nc.f32 	%f138, [%rd16];
$L__BB0_13:
	st.shared.f32 	[%r2+7840], %f138;
	add.s16 	%rs54, %rs3, 15;
	mul.hi.u16 	%rs55, %rs54, 1150;
	mul.lo.s16 	%rs56, %rs55, 57;
	sub.s16 	%rs9, %rs54, %rs56;
	setp.eq.s16 	%p8, %rs9, 0;
	mov.f32 	%f139, 0f00000000;
	@%p8 bra 	$L__BB0_15;
	cvt.u32.u16 	%r42, %rs9;
	mov.u32 	%r43, %ctaid.x;
	add.s16 	%rs57, %rs3, 2352;
	mul.hi.u16 	%rs58, %rs57, 1150;
	mul.lo.s16 	%rs59, %rs58, 56;
	cvt.u32.u16 	%r44, %rs59;
	mad.lo.s32 	%r45, %r43, 6272, %r42;
	add.s32 	%r46, %r45, %r44;
	add.s32 	%r47, %r46, -57;
	mul.wide.u32 	%rd17, %r47, 4;
	add.s64 	%rd18, %rd1, %rd17;
	ld.global.nc.f32 	%f139, [%rd18];
$L__BB0_15:
	st.shared.f32 	[%r2+9408], %f139;
	add.s16 	%rs60, %rs3, 8;
	mul.hi.u16 	%rs61, %rs60, 1150;
	mul.lo.s16 	%rs62, %rs61, 57;
	sub.s16 	%rs10, %rs60, %rs62;
	setp.eq.s16 	%p9, %rs10, 0;
	mov.f32 	%f140, 0f00000000;
	@%p9 bra 	$L__BB0_17;
	cvt.u32.u16 	%r48, %rs10;
	mov.u32 	%r49, %ctaid.x;
	add.s16 	%rs63, %rs3, 2744;
	mul.hi.u16 	%rs64, %rs63, 1150;
	mul.lo.s16 	%rs65, %rs64, 56;
	cvt.u32.u16 	%r50, %rs65;
	mad.lo.s32 	%r51, %r49, 6272, %r48;
	add.s32 	%r52, %r51, %r50;
	add.s32 	%r53, %r52, -57;
	mul.wide.u32 	%rd19, %r53, 4;
	add.s64 	%rd20, %rd1, %rd19;
	ld.global.nc.f32 	%f140, [%rd20];
$L__BB0_17:
	st.shared.f32 	[%r2+10976], %f140;
	setp.lt.u32 	%p10, %r1, 113;
	selp.b32 	%r54, 3136, -113, %p10;
	add.s32 	%r3, %r1, %r54;
	setp.lt.u32 	%p11, %r3, 57;
	mov.f32 	%f141, 0f00000000;
	@%p11 bra 	$L__BB0_20;
	add.s16 	%rs66, %rs3, 1;
	mul.hi.u16 	%rs67, %rs66, 1150;
	mul.lo.s16 	%rs68, %rs67, 57;
	sub.s16 	%rs11, %rs66, %rs68;
	setp.eq.s16 	%p12, %rs11, 0;
	@%p12 bra 	$L__BB0_20;
	cvt.u32.u16 	%r55, %rs11;
	mov.u32 	%r56, %ctaid.x;
	setp.gt.u32 	%p13, %r1, 112;
	selp.b32 	%r57, 3136, 0, %p13;
	cvt.u16.u32 	%rs69, %r3;
	mul.hi.u16 	%rs70, %rs69, 8049;
	sub.s16 	%rs71, %rs69, %rs70;
	shr.u16 	%rs72, %rs71, 1;
	add.s16 	%rs73, %rs72, %rs70;
	shr.u16 	%rs74, %rs73, 5;
	mul.wide.u16 	%r58, %rs74, 56;
	mad.lo.s32 	%r59, %r56, 6272, %r57;
	add.s32 	%r60, %r59, %r55;
	add.s32 	%r61, %r60, %r58;
	add.s32 	%r62, %r61, -57;
	mul.wide.u32 	%rd21, %r62, 4;
	add.s64 	%rd22, %rd1, %rd21;
	ld.global.nc.f32 	%f141, [%rd22];
$L__BB0_20:
	st.shared.f32 	[%r2+12544], %f141;
	add.s16 	%rs75, %rs3, 51;
	mul.hi.u16 	%rs76, %rs75, 1150;
	mul.lo.s16 	%rs77, %rs76, 57;
	sub.s16 	%rs12, %rs75, %rs77;
	setp.eq.s16 	%p14, %rs12, 0;
	mov.f32 	%f142, 0f00000000;
	@%p14 bra 	$L__BB0_22;
	mov.u32 	%r63, %ctaid.x;
	mul.lo.s32 	%r64, %r63, 6272;
	add.s16 	%rs78, %rs3, 279;
	mul.hi.u16 	%rs79, %rs78, 1150;
	mul.lo.s16 	%rs80, %rs79, 56;
	cvt.u64.u16 	%rd23, %rs80;
	cvt.u64.u16 	%rd24, %rs12;
	cvt.u64.u32 	%rd25, %r64;
	add.s64 	%rd26, %rd25, %rd24;
	add.s64 	%rd27, %rd26, %rd23;
	shl.b64 	%rd28, %rd27, 2;
	add.s64 	%rd29, %rd1, %rd28;
	ld.global.nc.f32 	%f142, [%rd29+12316];
$L__BB0_22:
	st.shared.f32 	[%r2+14112], %f142;
	add.s16 	%rs81, %rs3, 44;
	mul.hi.u16 	%rs82, %rs81, 1150;
	mul.lo.s16 	%rs83, %rs82, 57;
	sub.s16 	%rs13, %rs81, %rs83;
	setp.eq.s16 	%p15, %rs13, 0;
	mov.f32 	%f143, 0f00000000;
	@%p15 bra 	$L__BB0_24;
	mov.u32 	%r65, %ctaid.x;
	mul.lo.s32 	%r66, %r65, 6272;
	add.s16 	%rs84, %rs3, 671;
	mul.hi.u16 	%rs85, %rs84, 1150;
	mul.lo.s16 	%rs86, %rs85, 56;
	cvt.u64.u16 	%rd30, %rs86;
	cvt.u64.u16 	%rd31, %rs13;
	cvt.u64.u32 	%rd32, %r66;
	add.s64 	%rd33, %rd32, %rd31;
	add.s64 	%rd34, %rd33, %rd30;
	shl.b64 	%rd35, %rd34, 2;
	add.s64 	%rd36, %rd1, %rd35;
	ld.global.nc.f32 	%f143, [%rd36+12316];
$L__BB0_24:
	st.shared.f32 	[%r2+15680], %f143;
	add.s16 	%rs87, %rs3, 37;
	mul.hi.u16 	%rs88, %rs87, 1150;
	mul.lo.s16 	%rs89, %rs88, 57;
	sub.s16 	%rs14, %rs87, %rs89;
	setp.eq.s16 	%p16, %rs14, 0;
	mov.f32 	%f144, 0f00000000;
	@%p16 bra 	$L__BB0_26;
	mov.u32 	%r67, %ctaid.x;
	mul.lo.s32 	%r68, %r67, 6272;
	add.s16 	%rs90, %rs3, 1063;
	mul.hi.u16 	%rs91, %rs90, 1150;
	mul.lo.s16 	%rs92, %rs91, 56;
	cvt.u64.u16 	%rd37, %rs92;
	cvt.u64.u16 	%rd38, %rs14;
	cvt.u64.u32 	%rd39, %r68;
	add.s64 	%rd40, %rd39, %rd38;
	add.s64 	%rd41, %rd40, %rd37;
	shl.b64 	%rd42, %rd41, 2;
	add.s64 	%rd43, %rd1, %rd42;
	ld.global.nc.f32 	%f144, [%rd43+12316];
$L__BB0_26:
	st.shared.f32 	[%r2+17248], %f144;
	add.s16 	%rs93, %rs3, 30;
	mul.hi.u16 	%rs94, %rs93, 1150;
	mul.lo.s16 	%rs95, %rs94, 57;
	sub.s16 	%rs15, %rs93, %rs95;
	setp.eq.s16 	%p17, %rs15, 0;
	mov.f32 	%f145, 0f00000000;
	@%p17 bra 	$L__BB0_28;
	mov.u32 	%r69, %ctaid.x;
	mul.lo.s32 	%r70, %r69, 6272;
	add.s16 	%rs96, %rs3, 1455;
	mul.hi.u16 	%rs97, %rs96, 1150;
	mul.lo.s16 	%rs98, %rs97, 56;
	cvt.u64.u16 	%rd44, %rs98;
	cvt.u64.u16 	%rd45, %rs15;
	cvt.u64.u32 	%rd46, %r70;
	add.s64 	%rd47, %rd46, %rd45;
	add.s64 	%rd48, %rd47, %rd44;
	shl.b64 	%rd49, %rd48, 2;
	add.s64 	%rd50, %rd1, %rd49;
	ld.global.nc.f32 	%f145, [%rd50+12316];
$L__BB0_28:
	st.shared.f32 	[%r2+18816], %f145;
	add.s16 	%rs99, %rs3, 23;
	mul.hi.u16 	%rs100, %rs99, 1150;
	mul.lo.s16 	%rs101, %rs100, 57;
	sub.s16 	%rs16, %rs99, %rs101;
	setp.eq.s16 	%p18, %rs16, 0;
	mov.f32 	%f146, 0f00000000;
	@%p18 bra 	$L__BB0_30;
	mov.u32 	%r71, %ctaid.x;
	mul.lo.s32 	%r72, %r71, 6272;
	add.s16 	%rs102, %rs3, 1847;
	mul.hi.u16 	%rs103, %rs102, 1150;
	mul.lo.s16 	%rs104, %rs103, 56;
	cvt.u64.u16 	%rd51, %rs104;
	cvt.u64.u16 	%rd52, %rs16;
	cvt.u64.u32 	%rd53, %r72;
	add.s64 	%rd54, %rd53, %rd52;
	add.s64 	%rd55, %rd54, %rd51;
	shl.b64 	%rd56, %rd55, 2;
	add.s64 	%rd57, %rd1, %rd56;
	ld.global.nc.f32 	%f146, [%rd57+12316];
$L__BB0_30:
	st.shared.f32 	[%r2+20384], %f146;
	add.s16 	%rs105, %rs3, 16;
	mul.hi.u16 	%rs106, %rs105, 1150;
	mul.lo.s16 	%rs107, %rs106, 57;
	sub.s16 	%rs17, %rs105, %rs107;
	setp.eq.s16 	%p19, %rs17, 0;
	mov.f32 	%f147, 0f00000000;
	@%p19 bra 	$L__BB0_32;
	mov.u32 	%r73, %ctaid.x;
	mul.lo.s32 	%r74, %r73, 6272;
	add.s16 	%rs108, %rs3, 2239;
	mul.hi.u16 	%rs109, %rs108, 1150;
	mul.lo.s16 	%rs110, %rs109, 56;
	cvt.u64.u16 	%rd58, %rs110;
	cvt.u64.u16 	%rd59, %rs17;
	cvt.u64.u32 	%rd60, %r74;
	add.s64 	%rd61, %rd60, %rd59;
	add.s64 	%rd62, %rd61, %rd58;
	shl.b64 	%rd63, %rd62, 2;
	add.s64 	%rd64, %rd1, %rd63;
	ld.global.nc.f32 	%f147, [%rd64+12316];
$L__BB0_32:
	st.shared.f32 	[%r2+21952], %f147;
	add.s16 	%rs111, %rs3, 9;
	mul.hi.u16 	%rs112, %rs111, 1150;
	mul.lo.s16 	%rs113, %rs112, 57;
	sub.s16 	%rs18, %rs111, %rs113;
	setp.eq.s16 	%p20, %rs18, 0;
	mov.f32 	%f148, 0f00000000;
	@%p20 bra 	$L__BB0_34;
	mov.u32 	%r75, %ctaid.x;
	mul.lo.s32 	%r76, %r75, 6272;
	add.s16 	%rs114, %rs3, 2631;
	mul.hi.u16 	%rs115, %rs114, 1150;
	mul.lo.s16 	%rs116, %rs115, 56;
	cvt.u64.u16 	%rd65, %rs116;
	cvt.u64.u16 	%rd66, %rs18;
	cvt.u64.u32 	%rd67, %r76;
	add.s64 	%rd68, %rd67, %rd66;
	add.s64 	%rd69, %rd68, %rd65;
	shl.b64 	%rd70, %rd69, 2;
	add.s64 	%rd71, %rd1, %rd70;
	ld.global.nc.f32 	%f148, [%rd71+12316];
$L__BB0_34:
	st.shared.f32 	[%r2+23520], %f148;
	setp.gt.u32 	%p21, %r1, 225;
	@%p21 bra 	$L__BB0_39;
	add.s16 	%rs118, %rs3, 2;
	and.b16  	%rs119, %rs118, 255;
	mul.lo.s16 	%rs120, %rs119, 9;
	shr.u16 	%rs121, %rs120, 9;
	mul.lo.s16 	%rs122, %rs121, 57;
	sub.s16 	%rs19, %rs118, %rs122;
	and.b16  	%rs123, %rs19, 255;
	setp.eq.s16 	%p22, %rs123, 0;
	mov.f32 	%f149, 0f00000000;
	@%p22 bra 	$L__BB0_37;
	mov.u32 	%r77, %ctaid.x;
	mul.lo.s32 	%r78, %r77, 6272;
	add.s16 	%rs124, %rs3, 3023;
	mul.hi.u16 	%rs125, %rs124, 1150;
	mul.lo.s16 	%rs126, %rs125, 56;
	cvt.u64.u16 	%rd72, %rs126;
	cvt.u64.u16 	%rd73, %rs19;
	and.b64  	%rd74, %rd73, 255;
	cvt.u64.u32 	%rd75, %r78;
	add.s64 	%rd76, %rd75, %rd74;
	add.s64 	%rd77, %rd76, %rd72;
	shl.b64 	%rd78, %rd77, 2;
	add.s64 	%rd79, %rd1, %rd78;
	ld.global.nc.f32 	%f149, [%rd79+12316];
$L__BB0_37:
	st.shared.f32 	[%r2+25088], %f149;
	setp.gt.u32 	%p23, %r1, 17;
	@%p23 bra 	$L__BB0_39;
	mov.u32 	%r79, %ctaid.x;
	mad.lo.s32 	%r80, %r79, 18, %r1;
	cvta.to.global.u64 	%rd80, %rd2;
	mul.wide.u32 	%rd81, %r80, 4;
	add.s64 	%rd82, %rd80, %rd81;
	ld.global.nc.f32 	%f54, [%rd82];
	mov.u32 	%r82, _ZZ10candidate4E13kernel_shared;
	add.s32 	%r83, %r82, %r10;
	st.shared.f32 	[%r83], %f54;
$L__BB0_39:
	bar.sync 	0;
	setp.gt.u32 	%p24, %r1, 195;
	selp.b32 	%r84, 3249, 0, %p24;
	add.s32 	%r85, %r1, 60;
	setp.lt.u32 	%p25, %r1, 196;
	selp.b32 	%r86, %r1, %r85, %p25;
	cvt.u16.u32 	%rs127, %r86;
	and.b16  	%rs128, %rs127, 255;
	mul.lo.s16 	%rs129, %rs128, 37;
	shr.u16 	%rs130, %rs129, 8;
	sub.s16 	%rs131, %rs127, %rs130;
	and.b16  	%rs132, %rs131, 254;
	shr.u16 	%rs133, %rs132, 1;
	add.s16 	%rs134, %rs133, %rs130;
	shr.u16 	%rs135, %rs134, 2;
	mul.wide.u16 	%r87, %rs135, 114;
	mul.hi.u16 	%rs136, %rs3, 9363;
	mul.lo.s16 	%rs137, %rs136, 7;
	sub.s16 	%rs138, %rs3, %rs137;
	shl.b16 	%rs139, %rs138, 3;
	cvt.u32.u16 	%r88, %rs139;
	add.s32 	%r89, %r84, %r88;
	add.s32 	%r90, %r89, %r87;
	shl.b32 	%r91, %r90, 2;
	add.s32 	%r93, %r11, %r91;
	ld.shared.f32 	%f55, [%r93];
	selp.b32 	%r94, 36, 0, %p24;
	mov.u32 	%r95, _ZZ10candidate4E13kernel_shared;
	add.s32 	%r96, %r95, %r94;
	ld.shared.f32 	%f56, [%r96];
	fma.rn.f32 	%f57, %f55, %f56, 0f00000000;
	ld.shared.f32 	%f58, [%r93+4];
	ld.shared.f32 	%f59, [%r96+4];
	fma.rn.f32 	%f60, %f58, %f59, %f57;
	ld.shared.f32 	%f61, [%r93+8];
	ld.shared.f32 	%f62, [%r96+8];
	fma.rn.f32 	%f63, %f61, %f62, %f60;
	fma.rn.f32 	%f64, %f61, %f56, 0f00000000;
	ld.shared.f32 	%f65, [%r93+12];
	fma.rn.f32 	%f66, %f65, %f59, %f64;
	ld.shared.f32 	%f67, [%r93+16];
	fma.rn.f32 	%f68, %f67, %f62, %f66;
	fma.rn.f32 	%f69, %f67, %f56, 0f00000000;
	ld.shared.f32 	%f70, [%r93+20];
	fma.rn.f32 	%f71, %f70, %f59, %f69;
	ld.shared.f32 	%f72, [%r93+24];
	fma.rn.f32 	%f73, %f72, %f62, %f71;
	fma.rn.f32 	%f74, %f72, %f56, 0f00000000;
	ld.shared.f32 	%f75, [%r93+28];
	fma.rn.f32 	%f76, %f75, %f59, %f74;
	ld.shared.f32 	%f77, [%r93+32];
	fma.rn.f32 	%f78, %f77, %f62, %f76;
	ld.shared.f32 	%f79, [%r93+228];
	ld.shared.f32 	%f80, [%r96+12];
	fma.rn.f32 	%f81, %f79, %f80, %f63;
	ld.shared.f32 	%f82, [%r93+232];
	ld.shared.f32 	%f83, [%r96+16];
	fma.rn.f32 	%f84, %f82, %f83, %f81;
	ld.shared.f32 	%f85, [%r93+236];
	ld.shared.f32 	%f86, [%r96+20];
	fma.rn.f32 	%f87, %f85, %f86, %f84;
	fma.rn.f32 	%f88, %f85, %f80, %f68;
	ld.shared.f32 	%f89, [%r93+240];
	fma.rn.f32 	%f90, %f89, %f83, %f88;
	ld.shared.f32 	%f91, [%r93+244];
	fma.rn.f32 	%f92, %f91, %f86, %f90;
	fma.rn.f32 	%f93, %f91, %f80, %f73;
	ld.shared.f32 	%f94, [%r93+248];
	fma.rn.f32 	%f95, %f94, %f83, %f93;
	ld.shared.f32 	%f96, [%r93+252];
	fma.rn.f32 	%f97, %f96, %f86, %f95;
	fma.rn.f32 	%f98, %f96, %f80, %f78;
	ld.shared.f32 	%f99, [%r93+256];
	fma.rn.f32 	%f100, %f99, %f83, %f98;
	ld.shared.f32 	%f101, [%r93+260];
	fma.rn.f32 	%f102, %f101, %f86, %f100;
	ld.shared.f32 	%f103, [%r93+456];
	ld.shared.f32 	%f104, [%r96+24];
	fma.rn.f32 	%f105, %f103, %f104, %f87;
	ld.shared.f32 	%f106, [%r93+460];
	ld.shared.f32 	%f107, [%r96+28];
	fma.rn.f32 	%f108, %f106, %f107, %f105;
	ld.shared.f32 	%f109, [%r93+464];
	ld.shared.f32 	%f110, [%r96+32];
	fma.rn.f32 	%f111, %f109, %f110, %f108;
	fma.rn.f32 	%f112, %f109, %f104, %f92;
	ld.shared.f32 	%f113, [%r93+468];
	fma.rn.f32 	%f114, %f113, %f107, %f112;
	ld.shared.f32 	%f115, [%r93+472];
	fma.rn.f32 	%f116, %f115, %f110, %f114;
	fma.rn.f32 	%f117, %f115, %f104, %f97;
	ld.shared.f32 	%f118, [%r93+476];
	fma.rn.f32 	%f119, %f118, %f107, %f117;
	ld.shared.f32 	%f120, [%r93+480];
	fma.rn.f32 	%f121, %f120, %f110, %f119;
	fma.rn.f32 	%f122, %f120, %f104, %f102;
	ld.shared.f32 	%f123, [%r93+484];
	fma.rn.f32 	%f124, %f123, %f107, %f122;
	ld.shared.f32 	%f125, [%r93+488];
	fma.rn.f32 	%f126, %f125, %f110, %f124;
	mov.u32 	%r97, %ctaid.x;
	mad.lo.s32 	%r99, %r97, 1568, %r10;
	cvta.to.global.u64 	%rd83, %rd3;
	max.f32 	%f127, %f111, 0f00000000;
	mul.wide.u32 	%rd84, %r99, 4;
	add.s64 	%rd85, %rd83, %rd84;
	st.global.f32 	[%rd85], %f127;
	max.f32 	%f128, %f116, 0f00000000;
	st.global.f32 	[%rd85+4], %f128;
	max.f32 	%f129, %f121, 0f00000000;
	st.global.f32 	[%rd85+8], %f129;
	max.f32 	%f130, %f126, 0f00000000;
	st.global.f32 	[%rd85+12], %f130;
	ret;

}


// ===== COMPILED SASS (sm_100) =====

	.target	sm_100

	.elftype	@"ET_EXEC"


//--------------------- .note.nv.tkinfo           --------------------------
	.section	.note.nv.tkinfo,"",@"SHT_NOTE"
	.sectionflags	@"SHF_NOTE_NV_TKINFO"
	.tkinfo
        /*0018*/ 	.word	0x00000002
        /*0030*/ 	.string	""
        /*0030*/ 	.string	"ptxas"
        /*0030*/ 	.string	"Cuda compilation tools, release 13.0, V13.0.88"
        /*0030*/ 	.string	"Build cuda_13.0.r13.0/compiler.36424714_0"
        /*0030*/ 	.string	"-arch sm_100 -m 64 "



//--------------------- .note.nv.cuinfo           --------------------------
	.section	.note.nv.cuinfo,"",@"SHT_NOTE"
	.sectionflags	@"SHF_NOTE_NV_CUINFO"
        /*0018*/ 	.short	0x0002
        /*001a*/ 	.short	0x0064
        /*001c*/ 	.short	0x0082
	.zero		2


//--------------------- .nv.info                  --------------------------
	.section	.nv.info,"",@"SHT_CUDA_INFO"
	.align	4


	//----- nvinfo : EIATTR_REGCOUNT
	.align		4
        /*0000*/ 	.byte	0x04, 0x2f
        /*0002*/ 	.short	(.L_1 - .L_0)
	.align		4
.L_0:
        /*0004*/ 	.word	index@(candidate4)
        /*0008*/ 	.word	0x00000020


	//----- nvinfo : EIATTR_FRAME_SIZE
	.align		4
.L_1:
        /*000c*/ 	.byte	0x04, 0x11
        /*000e*/ 	.short	(.L_3 - .L_2)
	.align		4
.L_2:
        /*0010*/ 	.word	index@(candidate4)
        /*0014*/ 	.word	0x00000000


	//----- nvinfo : EIATTR_MIN_STACK_SIZE
	.align		4
.L_3:
        /*0018*/ 	.byte	0x04, 0x12
        /*001a*/ 	.short	(.L_5 - .L_4)
	.align		4
.L_4:
        /*001c*/ 	.word	index@(candidate4)
        /*0020*/ 	.word	0x00000000
.L_5:


//--------------------- .nv.compat                --------------------------
	.section	.nv.compat,"",@"SHT_CUDA_COMPAT_INFO"
	.align	4
        /*0000*/ 	.byte	0x02, 0x09, 0x00, 0x00, 0x02, 0x02, 0x01, 0x00, 0x02, 0x05, 0x05, 0x00, 0x03, 0x07, 0x01, 0x01
        /*0010*/ 	.byte	0x02, 0x03, 0x00, 0x00, 0x02, 0x06, 0x01, 0x00, 0x04, 0x0b, 0x08, 0x00, 0x09, 0x00, 0x00, 0x00
        /*0020*/ 	.byte	0x00, 0x00, 0x00, 0x00


//--------------------- .nv.info.candidate4       --------------------------
	.section	.nv.info.candidate4,"",@"SHT_CUDA_INFO"
	.sectionflags	@""
	.align	4


	//----- nvinfo : EIATTR_CUDA_API_VERSION
	.align		4
        /*0000*/ 	.byte	0x04, 0x37
        /*0002*/ 	.short	(.L_7 - .L_6)
.L_6:
        /*0004*/ 	.word	0x00000082


	//----- nvinfo : EIATTR_KPARAM_INFO
	.align		4
.L_7:
        /*0008*/ 	.byte	0x04, 0x17
        /*000a*/ 	.short	(.L_9 - .L_8)
.L_8:
        /*000c*/ 	.word	0x00000000
        /*0010*/ 	.short	0x0002
        /*0012*/ 	.short	0x0010
        /*0014*/ 	.byte	0x00, 0xf5, 0x21, 0x00


	//----- nvinfo : EIATTR_KPARAM_INFO
	.align		4
.L_9:
        /*0018*/ 	.byte	0x04, 0x17
        /*001a*/ 	.short	(.L_11 - .L_10)
.L_10:
        /*001c*/ 	.word	0x00000000
        /*0020*/ 	.short	0x0001
        /*0022*/ 	.short	0x0008
        /*0024*/ 	.byte	0x00, 0xf5, 0x21, 0x00


	//----- nvinfo : EIATTR_KPARAM_INFO
	.align		4
.L_11:
        /*0028*/ 	.byte	0x04, 0x17
        /*002a*/ 	.short	(.L_13 - .L_12)
.L_12:
        /*002c*/ 	.word	0x00000000
        /*0030*/ 	.short	0x0000
        /*0032*/ 	.short	0x0000
        /*0034*/ 	.byte	0x00, 0xf5, 0x21, 0x00


	//----- nvinfo : EIATTR_SPARSE_MMA_MASK
	.align		4
.L_13:
        /*0038*/ 	.byte	0x03, 0x50
        /*003a*/ 	.short	0x0000


	//----- nvinfo : EIATTR_MAXREG_COUNT
	.align		4
        /*003c*/ 	.byte	0x03, 0x1b
        /*003e*/ 	.short	0x0080


	//----- nvinfo : EIATTR_NUM_BARRIERS
	.align		4
        /*0040*/ 	.byte	0x02, 0x4c
        /*0042*/ 	.byte	0x01
	.zero		1


	//----- nvinfo : EIATTR_MERCURY_ISA_VERSION
	.align		4
        /*0044*/ 	.byte	0x03, 0x5f
        /*0046*/ 	.short	0x0101


	//----- nvinfo : EIATTR_VRC_CTA_INIT_COUNT
	.align		4
        /*0048*/ 	.byte	0x02, 0x4a
	.zero		1
	.zero		1


	//----- nvinfo : EIATTR_EXIT_INSTR_OFFSETS
	.align		4
        /*004c*/ 	.byte	0x04, 0x1c
        /*004e*/ 	.short	(.L_15 - .L_14)


	//   ....[0]....
.L_14:
        /*0050*/ 	.word	0x00002840


	//----- nvinfo : EIATTR_MAX_THREADS
	.align		4
.L_15:
        /*0054*/ 	.byte	0x04, 0x05
        /*0056*/ 	.short	(.L_17 - .L_16)
.L_16:
        /*0058*/ 	.word	0x00000188
        /*005c*/ 	.word	0x00000001
        /*0060*/ 	.word	0x00000001


	//----- nvinfo : EIATTR_CRS_STACK_SIZE
	.align		4
.L_17:
        /*0064*/ 	.byte	0x04, 0x1e
        /*0066*/ 	.short	(.L_19 - .L_18)
.L_18:
        /*0068*/ 	.word	0x00000000


	//----- nvinfo : EIATTR_CBANK_PARAM_SIZE
	.align		4
.L_19:
        /*006c*/ 	.byte	0x03, 0x19
        /*006e*/ 	.short	0x0018


	//----- nvinfo : EIATTR_PARAM_CBANK
	.align		4
        /*0070*/ 	.byte	0x04, 0x0a
        /*0072*/ 	.short	(.L_21 - .L_20)
	.align		4
.L_20:
        /*0074*/ 	.word	index@(.nv.constant0.candidate4)
        /*0078*/ 	.short	0x0380
        /*007a*/ 	.short	0x0018


	//----- nvinfo : EIATTR_SW_WAR
	.align		4
.L_21:
        /*007c*/ 	.byte	0x04, 0x36
        /*007e*/ 	.short	(.L_23 - .L_22)
.L_22:
        /*0080*/ 	.word	0x00000008
.L_23:


//--------------------- .nv.callgraph             --------------------------
	.section	.nv.callgraph,"",@"SHT_CUDA_CALLGRAPH"
	.align	4
	.sectionentsize	8
	.align		4
        /*0000*/ 	.word	0x00000000
	.align		4
        /*0004*/ 	.word	0xffffffff
	.align		4
        /*0008*/ 	.word	0x00000000
	.align		4
        /*000c*/ 	.word	0xfffffffe
	.align		4
        /*0010*/ 	.word	0x00000000
	.align		4
        /*0014*/ 	.word	0xfffffffd
	.align		4
        /*0018*/ 	.word	0x00000000
	.align		4
        /*001c*/ 	.word	0xfffffffc


//--------------------- .text.candidate4          --------------------------
	.section	.text.candidate4,"ax",@progbits
	.align	128
        .global         candidate4
        .type           candidate4,@function
        .size           candidate4,(.L_x_7 - candidate4)
        .other          candidate4,@"STO_CUDA_ENTRY STV_DEFAULT"
candidate4:
.text.candidate4:
[----:B------:R-:W-:Y:S01]  /*0000*/  LDC R1, c[0x0][0x37c] ;  /* 0x0000df00ff017b82 */ /* 0x000fe20000000800 */
[----:B------:R-:W0:Y:S01]  /*0010*/  S2R R0, SR_TID.X ;  /* 0x0000000000007919 */ /* 0x000e220000002100 */
[----:B------:R-:W1:Y:S01]  /*0020*/  LDCU.64 UR4, c[0x0][0x358] ;  /* 0x00006b00ff0477ac */ /* 0x000e620008000a00 */
[C---:B0-----:R-:W-:Y:S02]  /*0030*/  VIADD R2, R0.reuse, 0x32 ;  /* 0x0000003200027836 */ /* 0x041fe40000000000 */
[C---:B------:R-:W-:Y:S02]  /*0040*/  VIADD R8, R0.reuse, 0x2b ;  /* 0x0000002b00087836 */ /* 0x040fe40000000000 */
[----:B------:R-:W-:Y:S01]  /*0050*/  VIADD R9, R0, 0x24 ;  /* 0x0000002400097836 */ /* 0x000fe20000000000 */
[----:B------:R-:W-:Y:S01]  /*0060*/  LOP3.LUT R3, R2, 0xffff, RZ, 0xc0, !PT ;  /* 0x0000ffff02037812 */ /* 0x000fe200078ec0ff */
[----:B------:R-:W-:Y:S01]  /*0070*/  VIADD R14, R0, 0x1d ;  /* 0x0000001d000e7836 */ /* 0x000fe20000000000 */
[----:B------:R-:W-:Y:S01]  /*0080*/  LOP3.LUT R4, R8, 0xffff, RZ, 0xc0, !PT ;  /* 0x0000ffff08047812 */ /* 0x000fe200078ec0ff */
[----:B------:R-:W-:Y:S01]  /*0090*/  VIADD R10, R0, 0x16 ;  /* 0x00000016000a7836 */ /* 0x000fe20000000000 */
[----:B------:R-:W-:Y:S01]  /*00a0*/  LOP3.LUT R5, R9, 0xffff, RZ, 0xc0, !PT ;  /* 0x0000ffff09057812 */ /* 0x000fe200078ec0ff */
[----:B------:R-:W-:Y:S01]  /*00b0*/  IMAD R3, R3, 0x47e, RZ ;  /* 0x0000047e03037824 */ /* 0x000fe200078e02ff */
[----:B------:R-:W-:Y:S01]  /*00c0*/  LOP3.LUT R6, R14, 0xffff, RZ, 0xc0, !PT ;  /* 0x0000ffff0e067812 */ /* 0x000fe200078ec0ff */
[----:B------:R-:W-:Y:S01]  /*00d0*/  IMAD R4, R4, 0x47e, RZ ;  /* 0x0000047e04047824 */ /* 0x000fe200078e02ff */
[----:B------:R-:W-:Y:S01]  /*00e0*/  LOP3.LUT R11, R10, 0xffff, RZ, 0xc0, !PT ;  /* 0x0000ffff0a0b7812 */ /* 0x000fe200078ec0ff */
[----:B------:R-:W-:Y:S01]  /*00f0*/  IMAD R5, R5, 0x47e, RZ ;  /* 0x0000047e05057824 */ /* 0x000fe200078e02ff */
[----:B------:R-:W-:Y:S01]  /*0100*/  SHF.R.U32.HI R3, RZ, 0x10, R3 ;  /* 0x00000010ff037819 */ /* 0x000fe20000011603 */
[----:B------:R-:W-:Y:S01]  /*0110*/  IMAD R7, R6, 0x47e, RZ ;  /* 0x0000047e06077824 */ /* 0x000fe200078e02ff */
[----:B------:R-:W-:Y:S01]  /*0120*/  SHF.R.U32.HI R4, RZ, 0x10, R4 ;  /* 0x00000010ff047819 */ /* 0x000fe20000011604 */
[----:B------:R-:W-:Y:S01]  /*0130*/  IMAD R11, R11, 0x47e, RZ ;  /* 0x0000047e0b0b7824 */ /* 0x000fe200078e02ff */
[----:B------:R-:W-:Y:S01]  /*0140*/  PRMT R6, R3, 0x9910, RZ ;  /* 0x0000991003067816 */ /* 0x000fe200000000ff */
[C---:B------:R-:W-:Y:S01]  /*0150*/  VIADD R19, R0.reuse, 0x2c ;  /* 0x0000002c00137836 */ /* 0x040fe20000000000 */
[----:B------:R-:W-:Y:S01]  /*0160*/  SHF.R.U32.HI R3, RZ, 0x10, R5 ;  /* 0x00000010ff037819 */ /* 0x000fe20000011605 */
[----:B------:R-:W-:Y:S01]  /*0170*/  VIADD R16, R0, 0x25 ;  /* 0x0000002500107836 */ /* 0x000fe20000000000 */
[----:B------:R-:W-:Y:S01]  /*0180*/  PRMT R12, R4, 0x9910, RZ ;  /* 0x00009910040c7816 */ /* 0x000fe200000000ff */
[----:B------:R-:W-:Y:S01]  /*0190*/  VIADD R21, R0, 0x10 ;  /* 0x0000001000157836 */ /* 0x000fe20000000000 */
[----:B------:R-:W-:-:S02]  /*01a0*/  SHF.R.U32.HI R5, RZ, 0x10, R11 ;  /* 0x00000010ff057819 */ /* 0x000fc4000001160b */
[----:B------:R-:W-:Y:S01]  /*01b0*/  SHF.R.U32.HI R4, RZ, 0x10, R7 ;  /* 0x00000010ff047819 */ /* 0x000fe20000011607 */
[----:B------:R-:W-:Y:S01]  /*01c0*/  IMAD.MOV.U32 R7, RZ, RZ, R12 ;  /* 0x000000ffff077224 */ /* 0x000fe200078e000c */
[----:B------:R-:W-:Y:S01]  /*01d0*/  PRMT R11, R3, 0x9910, RZ ;  /* 0x00009910030b7816 */ /* 0x000fe200000000ff */
[----:B------:R-:W-:Y:S01]  /*01e0*/  IMAD R3, R6, 0x39, RZ ;  /* 0x0000003906037824 */ /* 0x000fe200078e02ff */
[----:B------:R-:W-:Y:S02]  /*01f0*/  PRMT R12, R5, 0x9910, RZ ;  /* 0x00009910050c7816 */ /* 0x000fe400000000ff */
[----:B------:R-:W-:Y:S01]  /*0200*/  PRMT R6, R4, 0x9910, RZ ;  /* 0x0000991004067816 */ /* 0x000fe200000000ff */
[----:B------:R-:W-:Y:S01]  /*0210*/  IMAD.MOV.U32 R5, RZ, RZ, R11 ;  /* 0x000000ffff057224 */ /* 0x000fe200078e000b */
[----:B------:R-:W-:Y:S01]  /*0220*/  LOP3.LUT R13, R16, 0xffff, RZ, 0xc0, !PT ;  /* 0x0000ffff100d7812 */ /* 0x000fe200078ec0ff */
[----:B------:R-:W-:Y:S02]  /*0230*/  IMAD R4, R7, 0x39, RZ ;  /* 0x0000003907047824 */ /* 0x000fe400078e02ff */
[----:B------:R-:W-:-:S02]  /*0240*/  IMAD.MOV R7, RZ, RZ, -R3 ;  /* 0x000000ffff077224 */ /* 0x000fc400078e0a03 */
[----:B------:R-:W-:Y:S02]  /*0250*/  IMAD.MOV.U32 R11, RZ, RZ, R12 ;  /* 0x000000ffff0b7224 */ /* 0x000fe400078e000c */
[----:B------:R-:W-:Y:S01]  /*0260*/  IMAD R3, R5, 0x39, RZ ;  /* 0x0000003905037824 */ /* 0x000fe200078e02ff */
[----:B------:R-:W-:Y:S01]  /*0270*/  PRMT R7, R7, 0x7710, RZ ;  /* 0x0000771007077816 */ /* 0x000fe200000000ff */
[----:B------:R-:W-:Y:S02]  /*0280*/  IMAD.MOV R12, RZ, RZ, -R4 ;  /* 0x000000ffff0c7224 */ /* 0x000fe400078e0a04 */
[----:B------:R-:W-:Y:S02]  /*0290*/  IMAD R4, R6, 0x39, RZ ;  /* 0x0000003906047824 */ /* 0x000fe400078e02ff */
[----:B------:R-:W-:Y:S02]  /*02a0*/  IMAD.MOV R3, RZ, RZ, -R3 ;  /* 0x000000ffff037224 */ /* 0x000fe400078e0a03 */
[----:B------:R-:W-:-:S02]  /*02b0*/  IMAD R5, R11, 0x39, RZ ;  /* 0x000000390b057824 */ /* 0x000fc400078e02ff */
[----:B------:R-:W-:Y:S01]  /*02c0*/  IMAD.MOV R6, RZ, RZ, -R4 ;  /* 0x000000ffff067224 */ /* 0x000fe200078e0a04 */
[----:B------:R-:W-:Y:S01]  /*02d0*/  PRMT R4, R3, 0x7710, RZ ;  /* 0x0000771003047816 */ /* 0x000fe200000000ff */
[----:B------:R-:W-:Y:S02]  /*02e0*/  IMAD.MOV R5, RZ, RZ, -R5 ;  /* 0x000000ffff057224 */ /* 0x000fe400078e0a05 */
[----:B------:R-:W-:Y:S01]  /*02f0*/  VIADD R11, R0, 0xf ;  /* 0x0000000f000b7836 */ /* 0x000fe20000000000 */
[----:B------:R-:W-:Y:S01]  /*0300*/  PRMT R3, R6, 0x7710, RZ ;  /* 0x0000771006037816 */ /* 0x000fe200000000ff */
[----:B------:R-:W-:Y:S01]  /*0310*/  IMAD.IADD R2, R2, 0x1, R7 ;  /* 0x0000000102027824 */ /* 0x000fe200078e0207 */
[----:B------:R-:W-:Y:S01]  /*0320*/  PRMT R5, R5, 0x7710, RZ ;  /* 0x0000771005057816 */ /* 0x000fe200000000ff */
[----:B------:R-:W-:Y:S01]  /*0330*/  IMAD.IADD R9, R9, 0x1, R4 ;  /* 0x0000000109097824 */ /* 0x000fe200078e0204 */
[----:B------:R-:W-:Y:S01]  /*0340*/  PRMT R7, R12, 0x7710, RZ ;  /* 0x000077100c077816 */ /* 0x000fe200000000ff */
[----:B------:R-:W-:Y:S01]  /*0350*/  IMAD.IADD R14, R14, 0x1, R3 ;  /* 0x000000010e0e7824 */ /* 0x000fe200078e0203 */
[----:B------:R-:W-:Y:S01]  /*0360*/  LOP3.LUT R3, R11, 0xffff, RZ, 0xc0, !PT ;  /* 0x0000ffff0b037812 */ /* 0x000fe200078ec0ff */
[----:B------:R-:W-:Y:S01]  /*0370*/  IMAD.IADD R10, R10, 0x1, R5 ;  /* 0x000000010a0a7824 */ /* 0x000fe200078e0205 */
[----:B------:R-:W-:Y:S01]  /*0380*/  LOP3.LUT R12, R19, 0xffff, RZ, 0xc0, !PT ;  /* 0x0000ffff130c7812 */ /* 0x000fe200078ec0ff */
[----:B------:R-:W-:Y:S01]  /*0390*/  VIADD R4, R0, 0x8 ;  /* 0x0000000800047836 */ /* 0x000fe20000000000 */
[----:B------:R-:W-:Y:S01]  /*03a0*/  PRMT R23, R14, 0x9910, RZ ;  /* 0x000099100e177816 */ /* 0x000fe200000000ff */
[----:B------:R-:W-:-:S02]  /*03b0*/  VIADD R5, R0, 0x33 ;  /* 0x0000003300057836 */ /* 0x000fc40000000000 */
[----:B------:R-:W-:Y:S01]  /*03c0*/  IMAD R3, R3, 0x47e, RZ ;  /* 0x0000047e03037824 */ /* 0x000fe200078e02ff */
[----:B------:R-:W-:Y:S01]  /*03d0*/  LOP3.LUT R6, R4, 0xffff, RZ, 0xc0, !PT ;  /* 0x0000ffff04067812 */ /* 0x000fe200078ec0ff */
[----:B------:R-:W-:Y:S01]  /*03e0*/  IMAD.IADD R8, R8, 0x1, R7 ;  /* 0x0000000108087824 */ /* 0x000fe200078e0207 */
[----:B------:R-:W-:Y:S01]  /*03f0*/  LOP3.LUT R7, R5, 0xffff, RZ, 0xc0, !PT ;  /* 0x0000ffff05077812 */ /* 0x000fe200078ec0ff */
[----:B------:R-:W-:Y:S01]  /*0400*/  IMAD R12, R12, 0x47e, RZ ;  /* 0x0000047e0c0c7824 */ /* 0x000fe200078e02ff */
[----:B------:R-:W-:Y:S01]  /*0410*/  SHF.R.U32.HI R3, RZ, 0x10, R3 ;  /* 0x00000010ff037819 */ /* 0x000fe20000011603 */
[----:B------:R-:W-:Y:S01]  /*0420*/  IMAD R6, R6, 0x47e, RZ ;  /* 0x0000047e06067824 */ /* 0x000fe200078e02ff */
[----:B------:R-:W-:Y:S01]  /*0430*/  ISETP.NE.AND P2, PT, R23, RZ, PT ;  /* 0x000000ff1700720c */ /* 0x000fe20003f45270 */
[----:B------:R-:W-:Y:S01]  /*0440*/  IMAD R7, R7, 0x47e, RZ ;  /* 0x0000047e07077824 */ /* 0x000fe200078e02ff */
[----:B------:R-:W-:Y:S01]  /*0450*/  PRMT R17, R3, 0x9910, RZ ;  /* 0x0000991003117816 */ /* 0x000fe200000000ff */
[----:B------:R-:W-:Y:S01]  /*0460*/  IMAD R15, R13, 0x47e, RZ ;  /* 0x0000047e0d0f7824 */ /* 0x000fe200078e02ff */
[----:B------:R-:W-:-:S02]  /*0470*/  SHF.R.U32.HI R3, RZ, 0x10, R6 ;  /* 0x00000010ff037819 */ /* 0x000fc40000011606 */
[----:B------:R-:W-:Y:S01]  /*0480*/  SHF.R.U32.HI R6, RZ, 0x10, R7 ;  /* 0x00000010ff067819 */ /* 0x000fe20000011607 */
[----:B------:R-:W-:Y:S01]  /*0490*/  IMAD.MOV.U32 R13, RZ, RZ, R17 ;  /* 0x000000ffff0d7224 */ /* 0x000fe200078e0011 */
[----:B------:R-:W-:Y:S02]  /*04a0*/  SHF.R.U32.HI R7, RZ, 0x10, R12 ;  /* 0x00000010ff077819 */ /* 0x000fe4000001160c */
[----:B------:R-:W-:Y:S02]  /*04b0*/  SHF.R.U32.HI R12, RZ, 0x10, R15 ;  /* 0x00000010ff0c7819 */ /* 0x000fe4000001160f */
[----:B------:R-:W-:Y:S01]  /*04c0*/  PRMT R15, R3, 0x9910, RZ ;  /* 0x00009910030f7816 */ /* 0x000fe200000000ff */
[----:B------:R-:W-:Y:S01]  /*04d0*/  IMAD R3, R13, 0x39, RZ ;  /* 0x000000390d037824 */ /* 0x000fe200078e02ff */
[----:B------:R-:W-:Y:S02]  /*04e0*/  PRMT R17, R6, 0x9910, RZ ;  /* 0x0000991006117816 */ /* 0x000fe400000000ff */
[----:B------:R-:W-:Y:S01]  /*04f0*/  PRMT R13, R7, 0x9910, RZ ;  /* 0x00009910070d7816 */ /* 0x000fe200000000ff */
[----:B------:R-:W-:Y:S01]  /*0500*/  IMAD.MOV.U32 R6, RZ, RZ, R15 ;  /* 0x000000ffff067224 */ /* 0x000fe200078e000f */
[----:B------:R-:W-:Y:S01]  /*0510*/  PRMT R20, R12, 0x9910, RZ ;  /* 0x000099100c147816 */ /* 0x000fe200000000ff */
[----:B------:R-:W-:Y:S01]  /*0520*/  IMAD.MOV.U32 R7, RZ, RZ, R17 ;  /* 0x000000ffff077224 */ /* 0x000fe200078e0011 */
[----:B------:R-:W-:Y:S01]  /*0530*/  PRMT R15, R8, 0x9910, RZ ;  /* 0x00009910080f7816 */ /* 0x000fe200000000ff */
[----:B------:R-:W-:Y:S01]  /*0540*/  IMAD.MOV.U32 R12, RZ, RZ, R13 ;  /* 0x000000ffff0c7224 */ /* 0x000fe200078e000d */
[----:B------:R-:W-:Y:S01]  /*0550*/  PRMT R23, R10, 0x9910, RZ ;  /* 0x000099100a177816 */ /* 0x000fe200000000ff */
[----:B------:R-:W-:-:S02]  /*0560*/  IMAD.MOV R18, RZ, RZ, -R3 ;  /* 0x000000ffff127224 */ /* 0x000fc400078e0a03 */
[----:B------:R-:W-:Y:S01]  /*0570*/  IMAD.MOV.U32 R13, RZ, RZ, R20 ;  /* 0x000000ffff0d7224 */ /* 0x000fe200078e0014 */
[----:B------:R-:W-:Y:S01]  /*0580*/  ISETP.NE.AND P3, PT, R23, RZ, PT ;  /* 0x000000ff1700720c */ /* 0x000fe20003f65270 */
[----:B------:R-:W-:Y:S01]  /*0590*/  IMAD R3, R6, 0x39, RZ ;  /* 0x0000003906037824 */ /* 0x000fe200078e02ff */
[----:B------:R-:W-:Y:S01]  /*05a0*/  PRMT R18, R18, 0x7710, RZ ;  /* 0x0000771012127816 */ /* 0x000fe200000000ff */
[----:B------:R-:W-:Y:S02]  /*05b0*/  IMAD R6, R7, 0x39, RZ ;  /* 0x0000003907067824 */ /* 0x000fe400078e02ff */
[----:B------:R-:W-:Y:S02]  /*05c0*/  IMAD R7, R12, 0x39, RZ ;  /* 0x000000390c077824 */ /* 0x000fe400078e02ff */
[----:B------:R-:W-:Y:S02]  /*05d0*/  IMAD R12, R13, 0x39, RZ ;  /* 0x000000390d0c7824 */ /* 0x000fe400078e02ff */
[----:B------:R-:W-:-:S02]  /*05e0*/  IMAD.MOV R6, RZ, RZ, -R6 ;  /* 0x000000ffff067224 */ /* 0x000fc400078e0a06 */
[----:B------:R-:W-:Y:S02]  /*05f0*/  IMAD.MOV R7, RZ, RZ, -R7 ;  /* 0x000000ffff077224 */ /* 0x000fe400078e0a07 */
[----:B------:R-:W-:Y:S01]  /*0600*/  IMAD.MOV R13, RZ, RZ, -R12 ;  /* 0x000000ffff0d7224 */ /* 0x000fe200078e0a0c */
[----:B------:R-:W-:Y:S01]  /*0610*/  PRMT R6, R6, 0x7710, RZ ;  /* 0x0000771006067816 */ /* 0x000fe200000000ff */
[----:B------:R-:W-:Y:S01]  /*0620*/  IMAD.MOV R3, RZ, RZ, -R3 ;  /* 0x000000ffff037224 */ /* 0x000fe200078e0a03 */
[----:B------:R-:W-:Y:S01]  /*0630*/  PRMT R12, R7, 0x7710, RZ ;  /* 0x00007710070c7816 */ /* 0x000fe200000000ff */
[----:B------:R-:W-:Y:S01]  /*0640*/  IMAD.IADD R11, R11, 0x1, R18 ;  /* 0x000000010b0b7824 */ /* 0x000fe200078e0212 */
[----:B------:R-:W-:Y:S01]  /*0650*/  PRMT R7, R13, 0x7710, RZ ;  /* 0x000077100d077816 */ /* 0x000fe200000000ff */
[C---:B------:R-:W-:Y:S01]  /*0660*/  VIADD R17, R0.reuse, 0x1e ;  /* 0x0000001e00117836 */ /* 0x040fe20000000000 */
[----:B------:R-:W-:Y:S01]  /*0670*/  PRMT R3, R3, 0x7710, RZ ;  /* 0x0000771003037816 */ /* 0x000fe200000000ff */
[C---:B------:R-:W-:Y:S01]  /*0680*/  VIADD R18, R0.reuse, 0x17 ;  /* 0x0000001700127836 */ /* 0x040fe20000000000 */
[----:B------:R-:W-:Y:S01]  /*0690*/  PRMT R24, R11, 0x9910, RZ ;  /* 0x000099100b187816 */ /* 0x000fe200000000ff */
[----:B------:R-:W-:-:S02]  /*06a0*/  VIADD R20, R0, 0x9 ;  /* 0x0000000900147836 */ /* 0x000fc40000000000 */
[----:B------:R-:W-:Y:S01]  /*06b0*/  IMAD.IADD R5, R5, 0x1, R6 ;  /* 0x0000000105057824 */ /* 0x000fe200078e0206 */
[----:B------:R-:W-:Y:S01]  /*06c0*/  LOP3.LUT R6, R17, 0xffff, RZ, 0xc0, !PT ;  /* 0x0000ffff11067812 */ /* 0x000fe200078ec0ff */
[----:B------:R-:W-:Y:S01]  /*06d0*/  IMAD.IADD R16, R16, 0x1, R7 ;  /* 0x0000000110107824 */ /* 0x000fe200078e0207 */
[----:B------:R-:W-:Y:S01]  /*06e0*/  LOP3.LUT R7, R18, 0xffff, RZ, 0xc0, !PT ;  /* 0x0000ffff12077812 */ /* 0x000fe200078ec0ff */
[----:B------:R-:W-:Y:S01]  /*06f0*/  IMAD.IADD R19, R19, 0x1, R12 ;  /* 0x0000000113137824 */ /* 0x000fe200078e020c */
[----:B------:R-:W-:Y:S01]  /*0700*/  LOP3.LUT R12, R21, 0xffff, RZ, 0xc0, !PT ;  /* 0x0000ffff150c7812 */ /* 0x000fe200078ec0ff */
[----:B------:R-:W-:Y:S01]  /*0710*/  IMAD.IADD R4, R4, 0x1, R3 ;  /* 0x0000000104047824 */ /* 0x000fe200078e0203 */
[----:B------:R-:W-:Y:S01]  /*0720*/  LOP3.LUT R13, R20, 0xffff, RZ, 0xc0, !PT ;  /* 0x0000ffff140d7812 */ /* 0x000fe200078ec0ff */
[----:B------:R-:W-:Y:S01]  /*0730*/  IMAD R6, R6, 0x47e, RZ ;  /* 0x0000047e06067824 */ /* 0x000fe200078e02ff */
[----:B------:R-:W-:Y:S01]  /*0740*/  PRMT R3, R2, 0x9910, RZ ;  /* 0x0000991002037816 */ /* 0x000fe200000000ff */
[----:B------:R-:W-:Y:S01]  /*0750*/  IMAD R7, R7, 0x47e, RZ ;  /* 0x0000047e07077824 */ /* 0x000fe200078e02ff */
[----:B------:R-:W-:Y:S01]  /*0760*/  ISETP.NE.AND P4, PT, R24, RZ, PT ;  /* 0x000000ff1800720c */ /* 0x000fe20003f85270 */
[----:B------:R-:W-:Y:S01]  /*0770*/  IMAD R12, R12, 0x47e, RZ ;  /* 0x0000047e0c0c7824 */ /* 0x000fe200078e02ff */
[----:B------:R-:W-:Y:S01]  /*0780*/  ISETP.NE.AND P6, PT, R3, RZ, PT ;  /* 0x000000ff0300720c */ /* 0x000fe20003fc5270 */
[----:B------:R-:W-:Y:S01]  /*0790*/  IMAD R13, R13, 0x47e, RZ ;  /* 0x0000047e0d0d7824 */ /* 0x000fe200078e02ff */
[----:B------:R-:W-:-:S02]  /*07a0*/  SHF.R.U32.HI R3, RZ, 0x10, R6 ;  /* 0x00000010ff037819 */ /* 0x000fc40000011606 */
[----:B------:R-:W-:Y:S02]  /*07b0*/  SHF.R.U32.HI R6, RZ, 0x10, R7 ;  /* 0x00000010ff067819 */ /* 0x000fe40000011607 */
[----:B------:R-:W-:Y:S02]  /*07c0*/  SHF.R.U32.HI R7, RZ, 0x10, R12 ;  /* 0x00000010ff077819 */ /* 0x000fe4000001160c */
[----:B------:R-:W-:Y:S02]  /*07d0*/  SHF.R.U32.HI R12, RZ, 0x10, R13 ;  /* 0x00000010ff0c7819 */ /* 0x000fe4000001160d */
[----:B------:R-:W-:Y:S01]  /*07e0*/  PRMT R13, R3, 0x9910, RZ ;  /* 0x00009910030d7816 */ /* 0x000fe200000000ff */
[----:B------:R-:W-:Y:S01]  /*07f0*/  IMAD.MOV.U32 R3, RZ, RZ, R15 ;  /* 0x000000ffff037224 */ /* 0x000fe200078e000f */
[----:B------:R-:W-:Y:S02]  /*0800*/  PRMT R6, R6, 0x9910, RZ ;  /* 0x0000991006067816 */ /* 0x000fe400000000ff */
[----:B------:R-:W-:Y:S01]  /*0810*/  PRMT R15, R7, 0x9910, RZ ;  /* 0x00009910070f7816 */ /* 0x000fe200000000ff */
[----:B------:R-:W-:Y:S01]  /*0820*/  IMAD.MOV.U32 R7, RZ, RZ, R13 ;  /* 0x000000ffff077224 */ /* 0x000fe200078e000d */
[----:B------:R-:W-:Y:S01]  /*0830*/  PRMT R22, R12, 0x9910, RZ ;  /* 0x000099100c167816 */ /* 0x000fe200000000ff */
[----:B------:R-:W-:Y:S01]  /*0840*/  IMAD.MOV.U32 R12, RZ, RZ, R6 ;  /* 0x000000ffff0c7224 */ /* 0x000fe200078e0006 */
[----:B------:R-:W-:Y:S01]  /*0850*/  ISETP.NE.AND P0, PT, R3, RZ, PT ;  /* 0x000000ff0300720c */ /* 0x000fe20003f05270 */
[----:B------:R-:W-:Y:S01]  /*0860*/  IMAD R7, R7, 0x39, RZ ;  /* 0x0000003907077824 */ /* 0x000fe200078e02ff */
[----:B------:R-:W0:Y:S01]  /*0870*/  @P6 S2R R3, SR_CTAID.X ;  /* 0x0000000000036919 */ /* 0x000e220000002500 */
[----:B------:R-:W-:Y:S01]  /*0880*/  IMAD.MOV.U32 R13, RZ, RZ, R15 ;  /* 0x000000ffff0d7224 */ /* 0x000fe200078e000f */
[----:B------:R-:W-:Y:S01]  /*0890*/  @P6 LOP3.LUT R2, R2, 0xffff, RZ, 0xc0, !PT ;  /* 0x0000ffff02026812 */ /* 0x000fe200078ec0ff */
[----:B------:R-:W-:Y:S01]  /*08a0*/  @P6 VIADD R6, R0, 0x188 ;  /* 0x0000018800066836 */ /* 0x000fe20000000000 */
[----:B------:R-:W-:Y:S01]  /*08b0*/  PRMT R24, R5, 0x9910, RZ ;  /* 0x0000991005187816 */ /* 0x000fe200000000ff */
[----:B------:R-:W-:Y:S01]  /*08c0*/  IMAD.MOV.U32 R15, RZ, RZ, R22 ;  /* 0x000000ffff0f7224 */ /* 0x000fe200078e0016 */
[----:B------:R-:W-:Y:S01]  /*08d0*/  PRMT R23, R4, 0x9910, RZ ;  /* 0x0000991004177816 */ /* 0x000fe200000000ff */
[----:B------:R-:W-:-:S02]  /*08e0*/  IMAD.MOV R22, RZ, RZ, -R7 ;  /* 0x000000ffff167224 */ /* 0x000fc400078e0a07 */
[----:B------:R-:W-:Y:S01]  /*08f0*/  IMAD R12, R12, 0x39, RZ ;  /* 0x000000390c0c7824 */ /* 0x000fe200078e02ff */
[----:B------:R-:W-:Y:S01]  /*0900*/  ISETP.NE.AND P5, PT, R23, RZ, PT ;  /* 0x000000ff1700720c */ /* 0x000fe20003fa5270 */
[----:B------:R-:W-:Y:S01]  /*0910*/  IMAD R7, R13, 0x39, RZ ;  /* 0x000000390d077824 */ /* 0x000fe200078e02ff */
[----:B------:R-:W-:Y:S01]  /*0920*/  @P6 LOP3.LUT R13, R6, 0xffff, RZ, 0xc0, !PT ;  /* 0x0000ffff060d6812 */ /* 0x000fe200078ec0ff */
[----:B------:R-:W-:Y:S01]  /*0930*/  IMAD.MOV R12, RZ, RZ, -R12 ;  /* 0x000000ffff0c7224 */ /* 0x000fe200078e0a0c */
[----:B------:R-:W-:Y:S01]  /*0940*/  PRMT R22, R22, 0x7710, RZ ;  /* 0x0000771016167816 */ /* 0x000fe200000000ff */
[----:B------:R-:W-:Y:S01]  /*0950*/  IMAD R6, R15, 0x39, RZ ;  /* 0x000000390f067824 */ /* 0x000fe200078e02ff */
[----:B------:R-:W-:Y:S01]  /*0960*/  @P0 LOP3.LUT R8, R8, 0xffff, RZ, 0xc0, !PT ;  /* 0x0000ffff08080812 */ /* 0x000fe200078ec0ff */
[----:B------:R-:W-:Y:S02]  /*0970*/  @P6 IMAD R13, R13, 0x47e, RZ ;  /* 0x0000047e0d0d6824 */ /* 0x000fe400078e02ff */
[----:B------:R-:W-:Y:S01]  /*0980*/  IMAD.MOV R15, RZ, RZ, -R7 ;  /* 0x000000ffff0f7224 */ /* 0x000fe200078e0a07 */
[----:B------:R-:W-:Y:S01]  /*0990*/  PRMT R7, R12, 0x7710, RZ ;  /* 0x000077100c077816 */ /* 0x000fe200000000ff */
[----:B------:R-:W-:-:S02]  /*09a0*/  IMAD.IADD R17, R17, 0x1, R22 ;  /* 0x0000000111117824 */ /* 0x000fc400078e0216 */
[----:B------:R-:W-:Y:S01]  /*09b0*/  IMAD.MOV R22, RZ, RZ, -R6 ;  /* 0x000000ffff167224 */ /* 0x000fe200078e0a06 */
[----:B------:R-:W-:Y:S01]  /*09c0*/  @P6 SHF.R.U32.HI R6, RZ, 0x10, R13 ;  /* 0x00000010ff066819 */ /* 0x000fe2000001160d */
[----:B------:R-:W-:Y:S01]  /*09d0*/  IMAD.IADD R18, R18, 0x1, R7 ;  /* 0x0000000112127824 */ /* 0x000fe200078e0207 */
[----:B------:R-:W2:Y:S01]  /*09e0*/  @P0 S2R R13, SR_CTAID.X ;  /* 0x00000000000d0919 */ /* 0x000ea20000002500 */
[----:B------:R-:W-:Y:S01]  /*09f0*/  PRMT R12, R15, 0x7710, RZ ;  /* 0x000077100f0c7816 */ /* 0x000fe200000000ff */
[----:B------:R-:W-:Y:S01]  /*0a00*/  @P0 VIADD R15, R0, 0x310 ;  /* 0x00000310000f0836 */ /* 0x000fe20000000000 */
[----:B------:R-:W-:Y:S02]  /*0a10*/  PRMT R7, R22, 0x7710, RZ ;  /* 0x0000771016077816 */ /* 0x000fe400000000ff */
[----:B------:R-:W-:Y:S01]  /*0a20*/  PRMT R22, R9, 0x9910, RZ ;  /* 0x0000991009167816 */ /* 0x000fe200000000ff */
[----:B------:R-:W-:Y:S01]  /*0a30*/  IMAD.IADD R21, R21, 0x1, R12 ;  /* 0x0000000115157824 */ /* 0x000fe200078e020c */
[----:B------:R-:W-:Y:S01]  /*0a40*/  @P6 PRMT R12, R6, 0x9910, RZ ;  /* 0x00009910060c6816 */ /* 0x000fe200000000ff */
[----:B------:R-:W-:Y:S01]  /*0a50*/  IMAD.IADD R20, R20, 0x1, R7 ;  /* 0x0000000114147824 */ /* 0x000fe200078e0207 */
[----:B------:R-:W-:Y:S01]  /*0a60*/  @P0 LOP3.LUT R15, R15, 0xffff, RZ, 0xc0, !PT ;  /* 0x0000ffff0f0f0812 */ /* 0x000fe200078ec0ff */
[----:B------:R-:W3:Y:S01]  /*0a70*/  @P6 LDC.64 R6, c[0x0][0x380] ;  /* 0x0000e000ff066b82 */ /* 0x000ee20000000a00 */
[----:B------:R-:W-:Y:S01]  /*0a80*/  ISETP.NE.AND P1, PT, R22, RZ, PT ;  /* 0x000000ff1600720c */ /* 0x000fe20003f25270 */
[----:B------:R-:W-:-:S02]  /*0a90*/  @P6 IMAD R12, R12, 0x38, RZ ;  /* 0x000000380c0c6824 */ /* 0x000fc400078e02ff */
[----:B0-----:R-:W-:Y:S02]  /*0aa0*/  @P6 IMAD R3, R3, 0x1880, R2 ;  /* 0x0000188003036824 */ /* 0x001fe400078e0202 */
[----:B------:R-:W-:Y:S01]  /*0ab0*/  @P0 IMAD R2, R15, 0x47e, RZ ;  /* 0x0000047e0f020824 */ /* 0x000fe200078e02ff */
[----:B------:R-:W-:-:S04]  /*0ac0*/  @P6 LOP3.LUT R12, R12, 0xffff, RZ, 0xc0, !PT ;  /* 0x0000ffff0c0c6812 */ /* 0x000fc800078ec0ff */
[----:B------:R-:W-:Y:S02]  /*0ad0*/  @P6 IADD3 R15, PT, PT, R3, -0x39, R12 ;  /* 0xffffffc7030f6810 */ /* 0x000fe40007ffe00c */
[----:B------:R-:W-:Y:S02]  /*0ae0*/  @P0 SHF.R.U32.HI R12, RZ, 0x10, R2 ;  /* 0x00000010ff0c0819 */ /* 0x000fe40000011602 */
[----:B------:R-:W0:Y:S02]  /*0af0*/  @P0 LDC.64 R2, c[0x0][0x380] ;  /* 0x0000e000ff020b82 */ /* 0x000e240000000a00 */
[----:B------:R-:W-:Y:S02]  /*0b00*/  @P0 PRMT R22, R12, 0x9910, RZ ;  /* 0x000099100c160816 */ /* 0x000fe400000000ff */
[----:B------:R-:W4:Y:S01]  /*0b10*/  @P1 S2R R12, SR_CTAID.X ;  /* 0x00000000000c1919 */ /* 0x000f220000002500 */
[----:B--2---:R-:W-:Y:S02]  /*0b20*/  @P0 IMAD R13, R13, 0x1880, R8 ;  /* 0x000018800d0d0824 */ /* 0x004fe400078e0208 */
[----:B------:R-:W-:-:S02]  /*0b30*/  @P0 IMAD R8, R22, 0x38, RZ ;  /* 0x0000003816080824 */ /* 0x000fc400078e02ff */
[----:B---3--:R-:W-:-:S03]  /*0b40*/  @P6 IMAD.WIDE.U32 R6, R15, 0x4, R6 ;  /* 0x000000040f066825 */ /* 0x008fc600078e0006 */
[----:B------:R-:W-:Y:S01]  /*0b50*/  @P0 LOP3.LUT R22, R8, 0xffff, RZ, 0xc0, !PT ;  /* 0x0000ffff08160812 */ /* 0x000fe200078ec0ff */
[C---:B------:R-:W-:Y:S02]  /*0b60*/  @P1 VIADD R15, R0.reuse, 0x498 ;  /* 0x00000498000f1836 */ /* 0x040fe40000000000 */
[----:B------:R-:W-:Y:S01]  /*0b70*/  IMAD.MOV.U32 R8, RZ, RZ, RZ ;  /* 0x000000ffff087224 */ /* 0x000fe200078e00ff */
[----:B------:R-:W-:Y:S01]  /*0b80*/  @P0 IADD3 R13, PT, PT, R13, -0x39, R22 ;  /* 0xffffffc70d0d0810 */ /* 0x000fe20007ffe016 */
[----:B------:R-:W-:Y:S01]  /*0b90*/  IMAD.MOV.U32 R22, RZ, RZ, R24 ;  /* 0x000000ffff167224 */ /* 0x000fe200078e0018 */
[----:B------:R-:W-:Y:S01]  /*0ba0*/  @P1 LOP3.LUT R15, R15, 0xffff, RZ, 0xc0, !PT ;  /* 0x0000ffff0f0f1812 */ /* 0x000fe200078ec0ff */
[----:B------:R-:W-:Y:S02]  /*0bb0*/  @P2 VIADD R24, R0, 0x620 ;  /* 0x0000062000182836 */ /* 0x000fe40000000000 */
[----:B-1----:R4:W5:Y:S02]  /*0bc0*/  @P6 LDG.E.CONSTANT R8, desc[UR4][R6.64] ;  /* 0x0000000406086981 */ /* 0x002964000c1e9900 */
[----:B------:R-:W-:Y:S01]  /*0bd0*/  @P1 IMAD R23, R15, 0x47e, RZ ;  /* 0x0000047e0f171824 */ /* 0x000fe200078e02ff */
[----:B------:R-:W-:Y:S01]  /*0be0*/  ISETP.NE.AND P6, PT, R22, RZ, PT ;  /* 0x000000ff1600720c */ /* 0x000fe20003fc5270 */
[----:B------:R-:W1:Y:S03]  /*0bf0*/  @P2 S2R R15, SR_CTAID.X ;  /* 0x00000000000f2919 */ /* 0x000e660000002500 */
[----:B------:R-:W-:Y:S01]  /*0c00*/  @P1 SHF.R.U32.HI R23, RZ, 0x10, R23 ;  /* 0x00000010ff171819 */ /* 0x000fe20000011617 */
[----:B------:R-:W2:Y:S01]  /*0c10*/  @P3 S2R R22, SR_CTAID.X ;  /* 0x0000000000163919 */ /* 0x000ea20000002500 */
[----:B------:R-:W-:Y:S01]  /*0c20*/  @P2 LOP3.LUT R24, R24, 0xffff, RZ, 0xc0, !PT ;  /* 0x0000ffff18182812 */ /* 0x000fe200078ec0ff */
[----:B0-----:R-:W-:Y:S01]  /*0c30*/  @P0 IMAD.WIDE.U32 R2, R13, 0x4, R2 ;  /* 0x000000040d020825 */ /* 0x001fe200078e0002 */
[----:B------:R-:W-:-:S02]  /*0c40*/  @P1 PRMT R23, R23, 0x9910, RZ ;  /* 0x0000991017171816 */ /* 0x000fc400000000ff */
[----:B------:R-:W-:Y:S01]  /*0c50*/  @P1 LOP3.LUT R13, R9, 0xffff, RZ, 0xc0, !PT ;  /* 0x0000ffff090d1812 */ /* 0x000fe200078ec0ff */
[----:B------:R-:W-:Y:S02]  /*0c60*/  @P2 IMAD R24, R24, 0x47e, RZ ;  /* 0x0000047e18182824 */ /* 0x000fe400078e02ff */
[----:B------:R-:W-:Y:S02]  /*0c70*/  @P1 IMAD R23, R23, 0x38, RZ ;  /* 0x0000003817171824 */ /* 0x000fe400078e02ff */
[----:B------:R-:W-:Y:S02]  /*0c80*/  @P3 VIADD R26, R0, 0x7a8 ;  /* 0x000007a8001a3836 */ /* 0x000fe40000000000 */
[----:B----4-:R-:W-:Y:S01]  /*0c90*/  @P1 IMAD R7, R12, 0x1880, R13 ;  /* 0x000018800c071824 */ /* 0x010fe200078e020d */
[----:B------:R-:W-:Y:S01]  /*0ca0*/  @P2 SHF.R.U32.HI R25, RZ, 0x10, R24 ;  /* 0x00000010ff192819 */ /* 0x000fe20000011618 */
[----:B------:R-:W0:Y:S01]  /*0cb0*/  @P1 LDC.64 R12, c[0x0][0x380] ;  /* 0x0000e000ff0c1b82 */ /* 0x000e220000000a00 */
[----:B------:R-:W-:Y:S01]  /*0cc0*/  @P1 LOP3.LUT R24, R23, 0xffff, RZ, 0xc0, !PT ;  /* 0x0000ffff17181812 */ /* 0x000fe200078ec0ff */
[----:B------:R-:W-:Y:S01]  /*0cd0*/  IMAD.MOV.U32 R9, RZ, RZ, RZ ;  /* 0x000000ffff097224 */ /* 0x000fe200078e00ff */
[----:B------:R-:W-:Y:S01]  /*0ce0*/  @P3 LOP3.LUT R26, R26, 0xffff, RZ, 0xc0, !PT ;  /* 0x0000ffff1a1a3812 */ /* 0x000fe200078ec0ff */
[----:B------:R-:W3:Y:S01]  /*0cf0*/  @P4 S2R R6, SR_CTAID.X ;  /* 0x0000000000064919 */ /* 0x000ee20000002500 */
[----:B------:R-:W-:-:S03]  /*0d00*/  @P1 IADD3 R7, PT, PT, R7, -0x39, R24 ;  /* 0xffffffc707071810 */ /* 0x000fc60007ffe018 */
[----:B------:R-:W-:Y:S01]  /*0d10*/  @P3 IMAD R24, R26, 0x47e, RZ ;  /* 0x0000047e1a183824 */ /* 0x000fe200078e02ff */
[----:B------:R4:W5:Y:S01]  /*0d20*/  @P0 LDG.E.CONSTANT R9, desc[UR4][R2.64] ;  /* 0x0000000402090981 */ /* 0x000962000c1e9900 */
[----:B------:R-:W-:-:S03]  /*0d30*/  @P2 LOP3.LUT R14, R14, 0xffff, RZ, 0xc0, !PT ;  /* 0x0000ffff0e0e2812 */ /* 0x000fc600078ec0ff */
[----:B------:R-:W-:Y:S02]  /*0d40*/  @P3 SHF.R.U32.HI R24, RZ, 0x10, R24 ;  /* 0x00000010ff183819 */ /* 0x000fe40000011618 */
[----:B----4-:R-:W-:Y:S01]  /*0d50*/  @P2 PRMT R2, R25, 0x9910, RZ ;  /* 0x0000991019022816 */ /* 0x010fe200000000ff */
[----:B------:R-:W-:Y:S01]  /*0d60*/  @P4 VIADD R25, R0, 0x930 ;  /* 0x0000093000194836 */ /* 0x000fe20000000000 */
[----:B------:R-:W-:Y:S02]  /*0d70*/  @P3 LOP3.LUT R23, R10, 0xffff, RZ, 0xc0, !PT ;  /* 0x0000ffff0a173812 */ /* 0x000fe400078ec0ff */
[----:B------:R-:W-:Y:S01]  /*0d80*/  @P3 PRMT R24, R24, 0x9910, RZ ;  /* 0x0000991018183816 */ /* 0x000fe200000000ff */
[----:B------:R-:W-:Y:S01]  /*0d90*/  @P2 IMAD R10, R2, 0x38, RZ ;  /* 0x00000038020a2824 */ /* 0x000fe200078e02ff */
[----:B------:R-:W-:Y:S01]  /*0da0*/  @P4 LOP3.LUT R25, R25, 0xffff, RZ, 0xc0, !PT ;  /* 0x0000ffff19194812 */ /* 0x000fe200078ec0ff */
[----:B------:R-:W4:Y:S01]  /*0db0*/  @P2 LDC.64 R2, c[0x0][0x380] ;  /* 0x0000e000ff022b82 */ /* 0x000f220000000a00 */
[----:B-1----:R-:W-:-:S02]  /*0dc0*/  @P2 IMAD R15, R15, 0x1880, R14 ;  /* 0x000018800f0f2824 */ /* 0x002fc400078e020e */
[----:B--2---:R-:W-:Y:S02]  /*0dd0*/  @P3 IMAD R22, R22, 0x1880, R23 ;  /* 0x0000188016163824 */ /* 0x004fe400078e0217 */
[----:B------:R-:W-:Y:S02]  /*0de0*/  @P4 IMAD R14, R25, 0x47e, RZ ;  /* 0x0000047e190e4824 */ /* 0x000fe400078e02ff */
[----:B------:R-:W-:Y:S02]  /*0df0*/  @P3 IMAD.MOV.U32 R23, RZ, RZ, R24 ;  /* 0x000000ffff173224 */ /* 0x000fe400078e0018 */
[----:B0-----:R-:W-:Y:S01]  /*0e00*/  @P1 IMAD.WIDE.U32 R12, R7, 0x4, R12 ;  /* 0x00000004070c1825 */ /* 0x001fe200078e000c */
[----:B------:R-:W-:-:S03]  /*0e10*/  @P4 SHF.R.U32.HI R14, RZ, 0x10, R14 ;  /* 0x00000010ff0e4819 */ /* 0x000fc6000001160e */
[----:B------:R-:W-:Y:S01]  /*0e20*/  @P3 IMAD R7, R23, 0x38, RZ ;  /* 0x0000003817073824 */ /* 0x000fe200078e02ff */
[----:B------:R-:W-:Y:S02]  /*0e30*/  @P2 LOP3.LUT R10, R10, 0xffff, RZ, 0xc0, !PT ;  /* 0x0000ffff0a0a2812 */ /* 0x000fe400078ec0ff */
[----:B------:R-:W-:Y:S02]  /*0e40*/  PRMT R24, R16, 0x9910, RZ ;  /* 0x0000991010187816 */ /* 0x000fe400000000ff */
[----:B------:R-:W-:Y:S02]  /*0e50*/  @P4 PRMT R14, R14, 0x9910, RZ ;  /* 0x000099100e0e4816 */ /* 0x000fe400000000ff */
[----:B------:R-:W-:Y:S02]  /*0e60*/  @P3 LOP3.LUT R7, R7, 0xffff, RZ, 0xc0, !PT ;  /* 0x0000ffff07073812 */ /* 0x000fe400078ec0ff */
[----:B------:R-:W-:Y:S01]  /*0e70*/  @P2 IADD3 R15, PT, PT, R15, -0x39, R10 ;  /* 0xffffffc70f0f2810 */ /* 0x000fe20007ffe00a */
[----:B------:R-:W-:Y:S01]  /*0e80*/  IMAD.MOV.U32 R10, RZ, RZ, RZ ;  /* 0x000000ffff0a7224 */ /* 0x000fe200078e00ff */
[----:B------:R-:W-:Y:S01]  /*0e90*/  @P4 LOP3.LUT R11, R11, 0xffff, RZ, 0xc0, !PT ;  /* 0x0000ffff0b0b4812 */ /* 0x000fe200078ec0ff */
[----:B------:R-:W-:Y:S01]  /*0ea0*/  IMAD.MOV.U32 R23, RZ, RZ, R24 ;  /* 0x000000ffff177224 */ /* 0x000fe200078e0018 */
[----:B------:R-:W-:Y:S01]  /*0eb0*/  @P3 IADD3 R25, PT, PT, R22, -0x39, R7 ;  /* 0xffffffc716193810 */ /* 0x000fe20007ffe007 */
[----:B------:R-:W-:-:S02]  /*0ec0*/  @P4 IMAD R22, R14, 0x38, RZ ;  /* 0x000000380e164824 */ /* 0x000fc400078e02ff */
[----:B---3--:R-:W-:Y:S01]  /*0ed0*/  @P4 IMAD R24, R6, 0x1880, R11 ;  /* 0x0000188006184824 */ /* 0x008fe200078e020b */
[----:B------:R0:W5:Y:S01]  /*0ee0*/  @P1 LDG.E.CONSTANT R10, desc[UR4][R12.64] ;  /* 0x000000040c0a1981 */ /* 0x000162000c1e9900 */
[----:B------:R-:W1:Y:S01]  /*0ef0*/  @P4 LDC.64 R6, c[0x0][0x380] ;  /* 0x0000e000ff064b82 */ /* 0x000e620000000a00 */
[----:B------:R-:W-:Y:S01]  /*0f00*/  ISETP.NE.AND P1, PT, R23, RZ, PT ;  /* 0x000000ff1700720c */ /* 0x000fe20003f25270 */
[----:B----4-:R-:W-:Y:S01]  /*0f10*/  @P2 IMAD.WIDE.U32 R2, R15, 0x4, R2 ;  /* 0x000000040f022825 */ /* 0x010fe200078e0002 */
[----:B------:R-:W2:Y:S05]  /*0f20*/  @P6 S2R R23, SR_CTAID.X ;  /* 0x0000000000176919 */ /* 0x000eaa0000002500 */
[----:B------:R-:W3:Y:S01]  /*0f30*/  @P3 LDC.64 R14, c[0x0][0x380] ;  /* 0x0000e000ff0e3b82 */ /* 0x000ee20000000a00 */
[----:B0-----:R-:W-:Y:S01]  /*0f40*/  @P4 LOP3.LUT R13, R22, 0xffff, RZ, 0xc0, !PT ;  /* 0x0000ffff160d4812 */ /* 0x001fe200078ec0ff */
[----:B------:R-:W-:Y:S01]  /*0f50*/  @P6 VIADD R12, R0, 0x117 ;  /* 0x00000117000c6836 */ /* 0x000fe20000000000 */
[----:B------:R-:W0:Y:S02]  /*0f60*/  @P5 S2R R22, SR_CTAID.X ;  /* 0x0000000000165919 */ /* 0x000e240000002500 */
[----:B------:R-:W-:-:S02]  /*0f70*/  @P4 IADD3 R13, PT, PT, R24, -0x39, R13 ;  /* 0xffffffc7180d4810 */ /* 0x000fc40007ffe00d */
[----:B------:R-:W-:Y:S01]  /*0f80*/  @P6 LOP3.LUT R24, R12, 0xffff, RZ, 0xc0, !PT ;  /* 0x0000ffff0c186812 */ /* 0x000fe200078ec0ff */
[----:B------:R-:W-:-:S04]  /*0f90*/  @P5 VIADD R12, R0, 0xab8 ;  /* 0x00000ab8000c5836 */ /* 0x000fc80000000000 */
[----:B------:R-:W-:Y:S01]  /*0fa0*/  @P6 IMAD R26, R24, 0x47e, RZ ;  /* 0x0000047e181a6824 */ /* 0x000fe200078e02ff */
[----:B------:R-:W-:Y:S01]  /*0fb0*/  @P5 LOP3.LUT R24, R12, 0xffff, RZ, 0xc0, !PT ;  /* 0x0000ffff0c185812 */ /* 0x000fe200078ec0ff */
[----:B------:R-:W-:-:S03]  /*0fc0*/  IMAD.MOV.U32 R11, RZ, RZ, RZ ;  /* 0x000000ffff0b7224 */ /* 0x000fc600078e00ff */
[----:B------:R-:W-:Y:S01]  /*0fd0*/  @P6 SHF.R.U32.HI R12, RZ, 0x10, R26 ;  /* 0x00000010ff0c6819 */ /* 0x000fe2000001161a */
[----:B------:R-:W-:Y:S01]  /*0fe0*/  @P5 IMAD R24, R24, 0x47e, RZ ;  /* 0x0000047e18185824 */ /* 0x000fe200078e02ff */
[----:B------:R-:W-:Y:S01]  /*0ff0*/  PRMT R27, R19, 0x9910, RZ ;  /* 0x00009910131b7816 */ /* 0x000fe200000000ff */
[----:B------:R4:W5:Y:S01]  /*1000*/  @P2 LDG.E.CONSTANT R11, desc[UR4][R2.64] ;  /* 0x00000004020b2981 */ /* 0x000962000c1e9900 */
[----:B------:R-:W-:Y:S01]  /*1010*/  @P6 PRMT R12, R12, 0x9910, RZ ;  /* 0x000099100c0c6816 */ /* 0x000fe200000000ff */
[----:B-1----:R-:W-:Y:S01]  /*1020*/  @P4 IMAD.WIDE.U32 R6, R13, 0x4, R6 ;  /* 0x000000040d064825 */ /* 0x002fe200078e0006 */
[----:B------:R-:W-:-:S03]  /*1030*/  ISETP.NE.AND P0, PT, R27, RZ, PT ;  /* 0x000000ff1b00720c */ /* 0x000fc60003f05270 */
[----:B------:R-:W-:Y:S01]  /*1040*/  @P6 IMAD.MOV.U32 R13, RZ, RZ, R12 ;  /* 0x000000ffff0d6224 */ /* 0x000fe200078e000c */
[----:B----4-:R-:W-:Y:S01]  /*1050*/  @P5 SHF.R.U32.HI R2, RZ, 0x10, R24 ;  /* 0x00000010ff025819 */ /* 0x010fe20000011618 */
[----:B---3--:R-:W-:-:S03]  /*1060*/  @P3 IMAD.WIDE.U32 R14, R25, 0x4, R14 ;  /* 0x00000004190e3825 */ /* 0x008fc600078e000e */
[----:B------:R-:W-:Y:S01]  /*1070*/  @P5 PRMT R25, R2, 0x9910, RZ ;  /* 0x0000991002195816 */ /* 0x000fe200000000ff */
[----:B------:R-:W-:Y:S01]  /*1080*/  @P6 IMAD R2, R13, 0x38, RZ ;  /* 0x000000380d026824 */ /* 0x000fe200078e02ff */
[----:B------:R-:W-:Y:S02]  /*1090*/  CS2R R12, SRZ ;  /* 0x00000000000c7805 */ /* 0x000fe4000001ff00 */
[----:B------:R-:W-:Y:S01]  /*10a0*/  @P5 LOP3.LUT R3, R4, 0xffff, RZ, 0xc0, !PT ;  /* 0x0000ffff04035812 */ /* 0x000fe200078ec0ff */
[----:B--2---:R-:W-:Y:S01]  /*10b0*/  @P6 IMAD R23, R23, 0x1880, RZ ;  /* 0x0000188017176824 */ /* 0x004fe200078e02ff */
[----:B------:R-:W-:Y:S02]  /*10c0*/  @P6 LOP3.LUT R24, R5, 0xffff, RZ, 0xc0, !PT ;  /* 0x0000ffff05186812 */ /* 0x000fe400078ec0ff */
[----:B------:R-:W1:Y:S01]  /*10d0*/  @P5 LDC.64 R4, c[0x0][0x380] ;  /* 0x0000e000ff045b82 */ /* 0x000e620000000a00 */
[----:B------:R-:W-:Y:S01]  /*10e0*/  @P6 LOP3.LUT R2, R2, 0xffff, RZ, 0xc0, !PT ;  /* 0x0000ffff02026812 */ /* 0x000fe200078ec0ff */
[----:B------:R-:W5:Y:S01]  /*10f0*/  @P3 LDG.E.CONSTANT R12, desc[UR4][R14.64] ;  /* 0x000000040e0c3981 */ /* 0x000f62000c1e9900 */
[----:B0-----:R-:W-:-:S03]  /*1100*/  @P5 IMAD R22, R22, 0x1880, R3 ;  /* 0x0000188016165824 */ /* 0x001fc600078e0203 */
[----:B------:R0:W5:Y:S01]  /*1110*/  @P4 LDG.E.CONSTANT R13, desc[UR4][R6.64] ;  /* 0x00000004060d4981 */ /* 0x000162000c1e9900 */
[----:B------:R-:W-:Y:S01]  /*1120*/  @P6 IADD3 R24, P3, P4, R2, R23, R24 ;  /* 0x0000001702186210 */ /* 0x000fe20007c7e018 */
[----:B------:R-:W-:Y:S01]  /*1130*/  @P0 VIADD R26, R0, 0x29f ;  /* 0x0000029f001a0836 */ /* 0x000fe20000000000 */
[----:B------:R-:W2:Y:S01]  /*1140*/  @P6 LDC.64 R2, c[0x0][0x380] ;  /* 0x0000e000ff026b82 */ /* 0x000ea20000000a00 */
[----:B------:R-:W-:Y:S01]  /*1150*/  @P5 IMAD R25, R25, 0x38, RZ ;  /* 0x0000003819195824 */ /* 0x000fe200078e02ff */
[----:B------:R-:W3:Y:S02]  /*1160*/  @P0 S2R R23, SR_CTAID.X ;  /* 0x0000000000170919 */ /* 0x000ee40000002500 */
[----:B------:R-:W-:Y:S02]  /*1170*/  @P0 LOP3.LUT R26, R26, 0xffff, RZ, 0xc0, !PT ;  /* 0x0000ffff1a1a0812 */ /* 0x000fe400078ec0ff */
[----:B------:R-:W-:Y:S02]  /*1180*/  @P5 LOP3.LUT R25, R25, 0xffff, RZ, 0xc0, !PT ;  /* 0x0000ffff19195812 */ /* 0x000fe400078ec0ff */
[----:B0-----:R-:W-:Y:S01]  /*1190*/  PRMT R7, R18, 0x9910, RZ ;  /* 0x0000991012077816 */ /* 0x001fe200000000ff */
[----:B------:R-:W-:Y:S01]  /*11a0*/  @P0 IMAD R6, R26, 0x47e, RZ ;  /* 0x0000047e1a060824 */ /* 0x000fe200078e02ff */
[----:B------:R-:W-:-:S02]  /*11b0*/  PRMT R14, R21, 0x9910, RZ ;  /* 0x00009910150e7816 */ /* 0x000fc400000000ff */
[----:B------:R-:W-:Y:S02]  /*11c0*/  @P5 IADD3 R25, PT, PT, R22, -0x39, R25 ;  /* 0xffffffc716195810 */ /* 0x000fe40007ffe019 */
[----:B------:R-:W-:Y:S01]  /*11d0*/  @P6 IADD3.X R15, PT, PT, RZ, RZ, RZ, P3, P4 ;  /* 0x000000ffff0f6210 */ /* 0x000fe20001fe84ff */
[----:B------:R-:W0:Y:S01]  /*11e0*/  @P1 S2R R22, SR_CTAID.X ;  /* 0x0000000000161919 */ /* 0x000e220000002500 */
[----:B------:R-:W-:Y:S01]  /*11f0*/  ISETP.NE.AND P3, PT, R7, RZ, PT ;  /* 0x000000ff0700720c */ /* 0x000fe20003f65270 */
[----:B------:R-:W-:Y:S01]  /*1200*/  @P1 VIADD R7, R0, 0x427 ;  /* 0x0000042700071836 */ /* 0x000fe20000000000 */
[----:B------:R-:W-:Y:S01]  /*1210*/  ISETP.NE.AND P4, PT, R14, RZ, PT ;  /* 0x000000ff0e00720c */ /* 0x000fe20003f85270 */
[----:B------:R-:W-:Y:S01]  /*1220*/  IMAD.MOV.U32 R14, RZ, RZ, RZ ;  /* 0x000000ffff0e7224 */ /* 0x000fe200078e00ff */
[----:B------:R-:W-:Y:S01]  /*1230*/  @P0 SHF.R.U32.HI R6, RZ, 0x10, R6 ;  /* 0x00000010ff060819 */ /* 0x000fe20000011606 */
[----:B-1----:R-:W-:Y:S01]  /*1240*/  @P5 IMAD.WIDE.U32 R4, R25, 0x4, R4 ;  /* 0x0000000419045825 */ /* 0x002fe200078e0004 */
[----:B------:R-:W-:-:S02]  /*1250*/  PRMT R27, R17, 0x9910, RZ ;  /* 0x00009910111b7816 */ /* 0x000fc400000000ff */
[----:B------:R-:W-:Y:S02]  /*1260*/  @P0 PRMT R25, R6, 0x9910, RZ ;  /* 0x0000991006190816 */ /* 0x000fe400000000ff */
[----:B------:R-:W-:Y:S01]  /*1270*/  @P1 LOP3.LUT R26, R7, 0xffff, RZ, 0xc0, !PT ;  /* 0x0000ffff071a1812 */ /* 0x000fe200078ec0ff */
[----:B------:R1:W5:Y:S01]  /*1280*/  @P5 LDG.E.CONSTANT R14, desc[UR4][R4.64] ;  /* 0x00000004040e5981 */ /* 0x000362000c1e9900 */
[----:B------:R-:W4:Y:S01]  /*1290*/  @P0 LDC.64 R6, c[0x0][0x380] ;  /* 0x0000e000ff060b82 */ /* 0x000f220000000a00 */
[----:B------:R-:W-:Y:S02]  /*12a0*/  ISETP.NE.AND P2, PT, R27, RZ, PT ;  /* 0x000000ff1b00720c */ /* 0x000fe40003f45270 */
[----:B--2---:R-:W-:Y:S01]  /*12b0*/  @P6 LEA R2, P5, R24, R2, 0x2 ;  /* 0x0000000218026211 */ /* 0x004fe200078a10ff */
[----:B------:R-:W-:-:S03]  /*12c0*/  @P1 IMAD R26, R26, 0x47e, RZ ;  /* 0x0000047e1a1a1824 */ /* 0x000fc600078e02ff */
[----:B------:R-:W-:Y:S01]  /*12d0*/  @P6 LEA.HI.X R3, R24, R3, R15, 0x2, P5 ;  /* 0x0000000318036211 */ /* 0x000fe200028f140f */
[----:B------:R-:W-:Y:S01]  /*12e0*/  @P0 IMAD R24, R25, 0x38, RZ ;  /* 0x0000003819180824 */ /* 0x000fe200078e02ff */
[----:B------:R-:W-:Y:S01]  /*12f0*/  @P1 SHF.R.U32.HI R25, RZ, 0x10, R26 ;  /* 0x00000010ff191819 */ /* 0x000fe2000001161a */
[----:B------:R-:W-:Y:S01]  /*1300*/  IMAD.MOV.U32 R15, RZ, RZ, RZ ;  /* 0x000000ffff0f7224 */ /* 0x000fe200078e00ff */
[----:B------:R-:W-:Y:S01]  /*1310*/  @P0 LOP3.LUT R26, R19, 0xffff, RZ, 0xc0, !PT ;  /* 0x0000ffff131a0812 */ /* 0x000fe200078ec0ff */
[----:B---3--:R-:W-:Y:S01]  /*1320*/  @P0 IMAD R23, R23, 0x1880, RZ ;  /* 0x0000188017170824 */ /* 0x008fe200078e02ff */
[----:B------:R-:W-:Y:S01]  /*1330*/  @P0 LOP3.LUT R19, R24, 0xffff, RZ, 0xc0, !PT ;  /* 0x0000ffff18130812 */ /* 0x000fe200078ec0ff */
[----:B-1----:R-:W1:Y:S01]  /*1340*/  @P1 LDC.64 R4, c[0x0][0x380] ;  /* 0x0000e000ff041b82 */ /* 0x002e620000000a00 */
[----:B------:R-:W-:Y:S01]  /*1350*/  @P1 PRMT R24, R25, 0x9910, RZ ;  /* 0x0000991019181816 */ /* 0x000fe200000000ff */
[----:B------:R-:W-:Y:S01]  /*1360*/  @P2 VIADD R25, R0, 0x5af ;  /* 0x000005af00192836 */ /* 0x000fe20000000000 */
[----:B------:R2:W5:Y:S01]  /*1370*/  @P6 LDG.E.CONSTANT R15, desc[UR4][R2.64+0x301c] ;  /* 0x00301c04020f6981 */ /* 0x000562000c1e9900 */
[----:B------:R-:W-:-:S02]  /*1380*/  @P0 IADD3 R19, P5, P6, R19, R23, R26 ;  /* 0x0000001713130210 */ /* 0x000fc40007ebe01a */
[----:B------:R-:W-:Y:S01]  /*1390*/  @P1 IMAD R24, R24, 0x38, RZ ;  /* 0x0000003818181824 */ /* 0x000fe200078e02ff */
[----:B------:R-:W-:Y:S01]  /*13a0*/  @P2 LOP3.LUT R25, R25, 0xffff, RZ, 0xc0, !PT ;  /* 0x0000ffff19192812 */ /* 0x000fe200078ec0ff */
[----:B------:R-:W3:Y:S01]  /*13b0*/  @P2 S2R R23, SR_CTAID.X ;  /* 0x0000000000172919 */ /* 0x000ee20000002500 */
[----:B------:R-:W-:Y:S01]  /*13c0*/  @P0 IADD3.X R26, PT, PT, RZ, RZ, RZ, P5, P6 ;  /* 0x000000ffff1a0210 */ /* 0x000fe20002fec4ff */
[----:B0-----:R-:W-:Y:S01]  /*13d0*/  @P1 IMAD R22, R22, 0x1880, RZ ;  /* 0x0000188016161824 */ /* 0x001fe200078e02ff */
[----:B----4-:R-:W-:Y:S01]  /*13e0*/  @P0 LEA R6, P5, R19, R6, 0x2 ;  /* 0x0000000613060211 */ /* 0x010fe200078a10ff */
[----:B--2---:R-:W-:Y:S01]  /*13f0*/  @P2 IMAD R2, R25, 0x47e, RZ ;  /* 0x0000047e19022824 */ /* 0x004fe200078e02ff */
[----:B------:R-:W-:Y:S02]  /*1400*/  @P1 LOP3.LUT R16, R16, 0xffff, RZ, 0xc0, !PT ;  /* 0x0000ffff10101812 */ /* 0x000fe400078ec0ff */
[----:B------:R-:W-:Y:S02]  /*1410*/  @P1 LOP3.LUT R3, R24, 0xffff, RZ, 0xc0, !PT ;  /* 0x0000ffff18031812 */ /* 0x000fe400078ec0ff */
[----:B------:R-:W-:-:S02]  /*1420*/  @P0 LEA.HI.X R7, R19, R7, R26, 0x2, P5 ;  /* 0x0000000713070211 */ /* 0x000fc400028f141a */
[----:B------:R-:W-:Y:S01]  /*1430*/  @P1 IADD3 R22, P5, P6, R3, R22, R16 ;  /* 0x0000001603161210 */ /* 0x000fe20007ebe010 */
[----:B------:R-:W-:Y:S01]  /*1440*/  IMAD.MOV.U32 R16, RZ, RZ, RZ ;  /* 0x000000ffff107224 */ /* 0x000fe200078e00ff */
[----:B------:R-:W-:Y:S01]  /*1450*/  @P2 SHF.R.U32.HI R2, RZ, 0x10, R2 ;  /* 0x00000010ff022819 */ /* 0x000fe20000011602 */
[----:B------:R-:W0:Y:S01]  /*1460*/  @P3 S2R R19, SR_CTAID.X ;  /* 0x0000000000133919 */ /* 0x000e220000002500 */
[----:B------:R-:W-:Y:S01]  /*1470*/  PRMT R24, R20, 0x9910, RZ ;  /* 0x0000991014187816 */ /* 0x000fe200000000ff */
[----:B------:R-:W-:Y:S01]  /*1480*/  @P3 VIADD R3, R0, 0x737 ;  /* 0x0000073700033836 */ /* 0x000fe20000000000 */
[----:B------:R-:W-:Y:S01]  /*1490*/  @P2 PRMT R2, R2, 0x9910, RZ ;  /* 0x0000991002022816 */ /* 0x000fe200000000ff */
[----:B------:R2:W5:Y:S01]  /*14a0*/  @P0 LDG.E.CONSTANT R16, desc[UR4][R6.64+0x301c] ;  /* 0x00301c0406100981 */ /* 0x000562000c1e9900 */
[----:B------:R-:W-:Y:S02]  /*14b0*/  ISETP.NE.AND P0, PT, R24, RZ, PT ;  /* 0x000000ff1800720c */ /* 0x000fe40003f05270 */
[----:B------:R-:W-:Y:S01]  /*14c0*/  @P3 LOP3.LUT R25, R3, 0xffff, RZ, 0xc0, !PT ;  /* 0x0000ffff03193812 */ /* 0x000fe200078ec0ff */
[----:B------:R-:W-:-:S02]  /*14d0*/  @P2 IMAD.MOV.U32 R24, RZ, RZ, R2 ;  /* 0x000000ffff182224 */ /* 0x000fc400078e0002 */
[----:B------:R-:W4:Y:S02]  /*14e0*/  @P2 LDC.64 R2, c[0x0][0x380] ;  /* 0x0000e000ff022b82 */ /* 0x000f240000000a00 */
[----:B------:R-:W-:Y:S02]  /*14f0*/  @P2 IMAD R24, R24, 0x38, RZ ;  /* 0x0000003818182824 */ /* 0x000fe400078e02ff */
[----:B------:R-:W-:Y:S01]  /*1500*/  @P3 IMAD R25, R25, 0x47e, RZ ;  /* 0x0000047e19193824 */ /* 0x000fe200078e02ff */
[----:B------:R-:W-:Y:S02]  /*1510*/  @P1 IADD3.X R26, PT, PT, RZ, RZ, RZ, P5, P6 ;  /* 0x000000ffff1a1210 */ /* 0x000fe40002fec4ff */
[----:B-1----:R-:W-:Y:S02]  /*1520*/  @P1 LEA R4, P5, R22, R4, 0x2 ;  /* 0x0000000416041211 */ /* 0x002fe400078a10ff */
[----:B--2---:R-:W-:Y:S02]  /*1530*/  @P2 LOP3.LUT R6, R24, 0xffff, RZ, 0xc0, !PT ;  /* 0x0000ffff18062812 */ /* 0x004fe400078ec0ff */
[----:B------:R-:W-:Y:S01]  /*1540*/  @P3 SHF.R.U32.HI R7, RZ, 0x10, R25 ;  /* 0x00000010ff073819 */ /* 0x000fe20000011619 */
[----:B------:R-:W1:Y:S01]  /*1550*/  @P4 S2R R24, SR_CTAID.X ;  /* 0x0000000000184919 */ /* 0x000e620000002500 */
[----:B------:R-:W-:Y:S01]  /*1560*/  @P1 LEA.HI.X R5, R22, R5, R26, 0x2, P5 ;  /* 0x0000000516051211 */ /* 0x000fe200028f141a */
[----:B---3--:R-:W-:Y:S01]  /*1570*/  @P2 IMAD R23, R23, 0x1880, RZ ;  /* 0x0000188017172824 */ /* 0x008fe200078e02ff */
[----:B------:R-:W-:Y:S01]  /*1580*/  @P2 LOP3.LUT R27, R17, 0xffff, RZ, 0xc0, !PT ;  /* 0x0000ffff111b2812 */ /* 0x000fe200078ec0ff */
[C---:B------:R-:W-:Y:S01]  /*1590*/  @P4 VIADD R22, R0.reuse, 0x8bf ;  /* 0x000008bf00164836 */ /* 0x040fe20000000000 */
[----:B------:R-:W-:Y:S01]  /*15a0*/  @P3 PRMT R26, R7, 0x9910, RZ ;  /* 0x00009910071a3816 */ /* 0x000fe200000000ff */
[----:B------:R-:W-:Y:S01]  /*15b0*/  @P0 VIADD R7, R0, 0xa47 ;  /* 0x00000a4700070836 */ /* 0x000fe20000000000 */
[----:B------:R-:W2:Y:S01]  /*15c0*/  @P0 S2R R25, SR_CTAID.X ;  /* 0x0000000000190919 */ /* 0x000ea20000002500 */
[----:B------:R-:W-:Y:S01]  /*15d0*/  IMAD.MOV.U32 R17, RZ, RZ, RZ ;  /* 0x000000ffff117224 */ /* 0x000fe200078e00ff */
[----:B------:R-:W-:-:S02]  /*15e0*/  @P2 IADD3 R6, P5, P6, R6, R23, R27 ;  /* 0x0000001706062210 */ /* 0x000fc40007ebe01b */
[----:B------:R-:W-:Y:S01]  /*15f0*/  @P4 LOP3.LUT R27, R22, 0xffff, RZ, 0xc0, !PT ;  /* 0x0000ffff161b4812 */ /* 0x000fe200078ec0ff */
[----:B------:R-:W-:Y:S01]  /*1600*/  @P3 IMAD R22, R26, 0x38, RZ ;  /* 0x000000381a163824 */ /* 0x000fe200078e02ff */
[----:B------:R-:W-:Y:S01]  /*1610*/  @P0 LOP3.LUT R7, R7, 0xffff, RZ, 0xc0, !PT ;  /* 0x0000ffff07070812 */ /* 0x000fe200078ec0ff */
[----:B------:R3:W5:Y:S01]  /*1620*/  @P1 LDG.E.CONSTANT R17, desc[UR4][R4.64+0x301c] ;  /* 0x00301c0404111981 */ /* 0x000762000c1e9900 */
[----:B------:R-:W-:Y:S01]  /*1630*/  @P3 LOP3.LUT R23, R18, 0xffff, RZ, 0xc0, !PT ;  /* 0x0000ffff12173812 */ /* 0x000fe200078ec0ff */
[----:B0-----:R-:W-:Y:S01]  /*1640*/  @P3 IMAD R26, R19, 0x1880, RZ ;  /* 0x00001880131a3824 */ /* 0x001fe200078e02ff */
[----:B----4-:R-:W-:Y:S01]  /*1650*/  @P2 LEA R18, P1, R6, R2, 0x2 ;  /* 0x0000000206122211 */ /* 0x010fe200078210ff */
[----:B------:R-:W-:Y:S01]  /*1660*/  @P4 IMAD R2, R27, 0x47e, RZ ;  /* 0x0000047e1b024824 */ /* 0x000fe200078e02ff */
[----:B------:R-:W-:Y:S01]  /*1670*/  @P2 IADD3.X R19, PT, PT, RZ, RZ, RZ, P5, P6 ;  /* 0x000000ffff132210 */ /* 0x000fe20002fec4ff */
[----:B------:R-:W-:Y:S01]  /*1680*/  @P0 IMAD R7, R7, 0x47e, RZ ;  /* 0x0000047e07070824 */ /* 0x000fe200078e02ff */
[----:B---3--:R-:W-:-:S02]  /*1690*/  @P3 LOP3.LUT R4, R22, 0xffff, RZ, 0xc0, !PT ;  /* 0x0000ffff16043812 */ /* 0x008fc400078ec0ff */
[----:B------:R-:W-:Y:S02]  /*16a0*/  @P2 LEA.HI.X R19, R6, R3, R19, 0x2, P1 ;  /* 0x0000000306132211 */ /* 0x000fe400008f1413 */
[----:B------:R-:W-:Y:S02]  /*16b0*/  @P3 IADD3 R23, P5, P1, R4, R26, R23 ;  /* 0x0000001a04173210 */ /* 0x000fe400079be017 */
[----:B------:R-:W-:Y:S01]  /*16c0*/  @P4 SHF.R.U32.HI R2, RZ, 0x10, R2 ;  /* 0x00000010ff024819 */ /* 0x000fe20000011602 */
[----:B------:R-:W0:Y:S01]  /*16d0*/  @P4 LDC.64 R4, c[0x0][0x380] ;  /* 0x0000e000ff044b82 */ /* 0x000e220000000a00 */
[----:B------:R-:W-:Y:S02]  /*16e0*/  @P0 SHF.R.U32.HI R26, RZ, 0x10, R7 ;  /* 0x00000010ff1a0819 */ /* 0x000fe40000011607 */
[----:B------:R-:W-:Y:S02]  /*16f0*/  @P4 PRMT R27, R2, 0x9910, RZ ;  /* 0x00009910021b4816 */ /* 0x000fe400000000ff */
[----:B------:R-:W-:-:S03]  /*1700*/  @P0 PRMT R28, R26, 0x9910, RZ ;  /* 0x000099101a1c0816 */ /* 0x000fc600000000ff */
[----:B------:R-:W3:Y:S01]  /*1710*/  @P0 LDC.64 R6, c[0x0][0x380] ;  /* 0x0000e000ff060b82 */ /* 0x000ee20000000a00 */
[----:B------:R-:W-:Y:S02]  /*1720*/  IMAD.MOV.U32 R22, RZ, RZ, RZ ;  /* 0x000000ffff167224 */ /* 0x000fe400078e00ff */
[----:B------:R-:W-:Y:S02]  /*1730*/  @P4 IMAD R26, R27, 0x38, RZ ;  /* 0x000000381b1a4824 */ /* 0x000fe400078e02ff */
[----:B------:R-:W-:Y:S01]  /*1740*/  @P0 IMAD.MOV.U32 R27, RZ, RZ, R28 ;  /* 0x000000ffff1b0224 */ /* 0x000fe200078e001c */
[----:B------:R-:W-:Y:S01]  /*1750*/  @P4 LOP3.LUT R21, R21, 0xffff, RZ, 0xc0, !PT ;  /* 0x0000ffff15154812 */ /* 0x000fe200078ec0ff */
[----:B------:R4:W5:Y:S01]  /*1760*/  @P2 LDG.E.CONSTANT R22, desc[UR4][R18.64+0x301c] ;  /* 0x00301c0412162981 */ /* 0x000962000c1e9900 */
[----:B------:R-:W3:Y:S01]  /*1770*/  @P3 LDC.64 R2, c[0x0][0x380] ;  /* 0x0000e000ff023b82 */ /* 0x000ee20000000a00 */
[----:B-1----:R-:W-:Y:S02]  /*1780*/  @P4 IMAD R24, R24, 0x1880, RZ ;  /* 0x0000188018184824 */ /* 0x002fe400078e02ff */
[----:B--2---:R-:W-:Y:S01]  /*1790*/  @P0 IMAD R25, R25, 0x1880, RZ ;  /* 0x0000188019190824 */ /* 0x004fe200078e02ff */
[----:B----4-:R-:W-:Y:S01]  /*17a0*/  @P4 LOP3.LUT R18, R26, 0xffff, RZ, 0xc0, !PT ;  /* 0x0000ffff1a124812 */ /* 0x010fe200078ec0ff */
[----:B------:R-:W-:-:S03]  /*17b0*/  @P0 IMAD R19, R27, 0x38, RZ ;  /* 0x000000381b130824 */ /* 0x000fc600078e02ff */
[----:B------:R-:W-:Y:S02]  /*17c0*/  @P4 IADD3 R18, P2, P6, R18, R24, R21 ;  /* 0x0000001812124210 */ /* 0x000fe40007e5e015 */
[----:B------:R-:W-:Y:S02]  /*17d0*/  @P0 LOP3.LUT R24, R20, 0xffff, RZ, 0xc0, !PT ;  /* 0x0000ffff14180812 */ /* 0x000fe400078ec0ff */
[----:B------:R-:W-:Y:S02]  /*17e0*/  @P0 LOP3.LUT R19, R19, 0xffff, RZ, 0xc0, !PT ;  /* 0x0000ffff13130812 */ /* 0x000fe400078ec0ff */
[----:B------:R-:W-:Y:S02]  /*17f0*/  @P3 IADD3.X R20, PT, PT, RZ, RZ, RZ, P5, P1 ;  /* 0x000000ffff143210 */ /* 0x000fe40002fe24ff */
[----:B------:R-:W-:Y:S02]  /*1800*/  @P0 IADD3 R19, P1, P5, R19, R25, R24 ;  /* 0x0000001913130210 */ /* 0x000fe40007d3e018 */
[----:B------:R-:W-:-:S02]  /*1810*/  @P4 IADD3.X R21, PT, PT, RZ, RZ, RZ, P2, P6 ;  /* 0x000000ffff154210 */ /* 0x000fc400017ec4ff */
[----:B------:R-:W-:Y:S02]  /*1820*/  @P0 IADD3.X R24, PT, PT, RZ, RZ, RZ, P1, P5 ;  /* 0x000000ffff180210 */ /* 0x000fe40000fea4ff */
[C---:B0-----:R-:W-:Y:S02]  /*1830*/  @P4 LEA R4, P2, R18.reuse, R4, 0x2 ;  /* 0x0000000412044211 */ /* 0x041fe400078410ff */
[C---:B---3--:R-:W-:Y:S02]  /*1840*/  @P0 LEA R6, P1, R19.reuse, R6, 0x2 ;  /* 0x0000000613060211 */ /* 0x048fe400078210ff */
[----:B------:R-:W-:Y:S02]  /*1850*/  @P4 LEA.HI.X R5, R18, R5, R21, 0x2, P2 ;  /* 0x0000000512054211 */ /* 0x000fe400010f1415 */
[----:B------:R-:W-:Y:S02]  /*1860*/  @P0 LEA.HI.X R7, R19, R7, R24, 0x2, P1 ;  /* 0x0000000713070211 */ /* 0x000fe400008f1418 */
[----:B------:R-:W-:-:S02]  /*1870*/  CS2R R18, SRZ ;  /* 0x0000000000127805 */ /* 0x000fc4000001ff00 */
[C---:B------:R-:W-:Y:S02]  /*1880*/  @P3 LEA R2, P6, R23.reuse, R2, 0x2 ;  /* 0x0000000217023211 */ /* 0x040fe400078c10ff */
[C---:B------:R-:W-:Y:S02]  /*1890*/  LOP3.LUT R21, R0.reuse, 0xffff, RZ, 0xc0, !PT ;  /* 0x0000ffff00157812 */ /* 0x040fe400078ec0ff */
[----:B------:R-:W-:Y:S01]  /*18a0*/  @P3 LEA.HI.X R3, R23, R3, R20, 0x2, P6 ;  /* 0x0000000317033211 */ /* 0x000fe200030f1414 */
[----:B------:R-:W5:Y:S01]  /*18b0*/  @P0 LDG.E.CONSTANT R19, desc[UR4][R6.64+0x301c] ;  /* 0x00301c0406130981 */ /* 0x000f62000c1e9900 */
[C---:B------:R-:W-:Y:S01]  /*18c0*/  VIADD R23, R0.reuse, 0x3c ;  /* 0x0000003c00177836 */ /* 0x040fe20000000000 */
[C---:B------:R-:W-:Y:S01]  /*18d0*/  ISETP.GE.U32.AND P0, PT, R0.reuse, 0xc4, PT ;  /* 0x000000c40000780c */ /* 0x040fe20003f06070 */
[----:B------:R-:W-:Y:S01]  /*18e0*/  IMAD R21, R21, 0x2493, RZ ;  /* 0x0000249315157824 */ /* 0x000fe200078e02ff */
[----:B------:R0:W5:Y:S02]  /*18f0*/  @P3 LDG.E.CONSTANT R18, desc[UR4][R2.64+0x301c] ;  /* 0x00301c0402123981 */ /* 0x000164000c1e9900 */
[----:B------:R-:W-:-:S02]  /*1900*/  SEL R23, R0, R23, !P0 ;  /* 0x0000001700177207 */ /* 0x000fc40004000000 */
[----:B------:R-:W-:Y:S01]  /*1910*/  SHF.R.U32.HI R21, RZ, 0x10, R21 ;  /* 0x00000010ff157819 */ /* 0x000fe20000011615 */
[----:B------:R-:W-:Y:S01]  /*1920*/  IMAD.MOV.U32 R20, RZ, RZ, RZ ;  /* 0x000000ffff147224 */ /* 0x000fe200078e00ff */
[----:B0-----:R-:W-:-:S05]  /*1930*/  LOP3.LUT R2, R23, 0xff, RZ, 0xc0, !PT ;  /* 0x000000ff17027812 */ /* 0x001fca00078ec0ff */
[----:B------:R0:W5:Y:S01]  /*1940*/  @P4 LDG.E.CONSTANT R20, desc[UR4][R4.64+0x301c] ;  /* 0x00301c0404144981 */ /* 0x000162000c1e9900 */
[----:B------:R-:W-:Y:S01]  /*1950*/  PRMT R3, R21, 0x9910, RZ ;  /* 0x0000991015037816 */ /* 0x000fe200000000ff */
[----:B------:R-:W-:Y:S01]  /*1960*/  IMAD R2, R2, 0x25, RZ ;  /* 0x0000002502027824 */ /* 0x000fe200078e02ff */
[----:B------:R-:W1:Y:S01]  /*1970*/  S2R R21, SR_CgaCtaId ;  /* 0x0000000000157919 */ /* 0x000e620000008800 */
[C---:B------:R-:W-:Y:S02]  /*1980*/  ISETP.GE.U32.AND P1, PT, R0.reuse, 0x71, PT ;  /* 0x000000710000780c */ /* 0x040fe40003f26070 */
[----:B------:R-:W-:Y:S01]  /*1990*/  IMAD R3, R3, 0x7, RZ ;  /* 0x0000000703037824 */ /* 0x000fe200078e02ff */
[----:B------:R-:W-:Y:S02]  /*19a0*/  ISETP.GE.U32.AND P0, PT, R0, 0x39, PT ;  /* 0x000000390000780c */ /* 0x000fe40003f06070 */
[----:B0-----:R-:W-:Y:S01]  /*19b0*/  SHF.R.U32.HI R4, RZ, 0x8, R2 ;  /* 0x00000008ff047819 */ /* 0x001fe20000011602 */
[----:B------:R-:W-:-:S04]  /*19c0*/  IMAD.MOV R3, RZ, RZ, -R3 ;  /* 0x000000ffff037224 */ /* 0x000fc800078e0a03 */
[----:B------:R-:W-:Y:S01]  /*19d0*/  IMAD.MOV R24, RZ, RZ, -R4 ;  /* 0x000000ffff187224 */ /* 0x000fe200078e0a04 */
[----:B------:R-:W-:Y:S01]  /*19e0*/  PRMT R3, R3, 0x7710, RZ ;  /* 0x0000771003037816 */ /* 0x000fe200000000ff */
[C---:B------:R-:W-:Y:S02]  /*19f0*/  VIADD R6, R0.reuse, 0xc40 ;  /* 0x00000c4000067836 */ /* 0x040fe40000000000 */
[----:B------:R-:W-:Y:S01]  /*1a00*/  @P1 VIADD R6, R0, 0xffffff8f ;  /* 0xffffff8f00061836 */ /* 0x000fe20000000000 */
[----:B------:R-:W-:Y:S01]  /*1a10*/  PRMT R24, R24, 0x7710, RZ ;  /* 0x0000771018187816 */ /* 0x000fe200000000ff */
[----:B------:R-:W-:Y:S01]  /*1a20*/  IMAD.IADD R2, R3, 0x1, R0 ;  /* 0x0000000103027824 */ /* 0x000fe200078e0200 */
[----:B------:R-:W-:Y:S01]  /*1a30*/  BSSY.RECONVERGENT B0, `(.L_x_0) ;  /* 0x000001b000007945 */ /* 0x000fe20003800200 */
[----:B------:R-:W-:Y:S01]  /*1a40*/  ISETP.GT.U32.AND P1, PT, R0, 0xc3, PT ;  /* 0x000000c30000780c */ /* 0x000fe20003f24070 */
[----:B------:R-:W-:Y:S01]  /*1a50*/  IMAD.MOV.U32 R5, RZ, RZ, RZ ;  /* 0x000000ffff057224 */ /* 0x000fe200078e00ff */
[----:B------:R-:W-:Y:S01]  /*1a60*/  ISETP.GE.U32.AND P2, PT, R6, 0x39, PT ;  /* 0x000000390600780c */ /* 0x000fe20003f46070 */
[----:B------:R-:W-:-:S02]  /*1a70*/  IMAD.IADD R7, R23, 0x1, R24 ;  /* 0x0000000117077824 */ /* 0x000fc400078e0218 */
[----:B------:R-:W-:Y:S01]  /*1a80*/  IMAD.SHL.U32 R23, R2, 0x8, RZ ;  /* 0x0000000802177824 */ /* 0x000fe200078e00ff */
[----:B------:R-:W-:Y:S09]  /*1a90*/  @!P0 BRA `(.L_x_1) ;  /* 0x0000000000508947 */ /* 0x000ff20003800000 */
[----:B------:R-:W-:-:S05]  /*1aa0*/  LOP3.LUT R2, R0, 0xffff, RZ, 0xc0, !PT ;  /* 0x0000ffff00027812 */ /* 0x000fca00078ec0ff */
[----:B------:R-:W-:-:S05]  /*1ab0*/  IMAD R2, R2, 0x47e, RZ ;  /* 0x0000047e02027824 */ /* 0x000fca00078e02ff */
[----:B------:R-:W-:-:S04]  /*1ac0*/  SHF.R.U32.HI R2, RZ, 0x10, R2 ;  /* 0x00000010ff027819 */ /* 0x000fc80000011602 */
[----:B------:R-:W-:-:S05]  /*1ad0*/  PRMT R24, R2, 0x9910, RZ ;  /* 0x0000991002187816 */ /* 0x000fca00000000ff */
[----:B------:R-:W-:-:S04]  /*1ae0*/  IMAD R2, R24, 0x39, RZ ;  /* 0x0000003918027824 */ /* 0x000fc800078e02ff */
[----:B------:R-:W-:-:S05]  /*1af0*/  IMAD.MOV R2, RZ, RZ, -R2 ;  /* 0x000000ffff027224 */ /* 0x000fca00078e0a02 */
[----:B------:R-:W-:-:S05]  /*1b00*/  PRMT R25, R2, 0x7710, RZ ;  /* 0x0000771002197816 */ /* 0x000fca00000000ff */
[----:B------:R-:W-:-:S05]  /*1b10*/  IMAD.IADD R25, R25, 0x1, R0 ;  /* 0x0000000119197824 */ /* 0x000fca00078e0200 */
[----:B------:R-:W-:-:S04]  /*1b20*/  PRMT R2, R25, 0x9910, RZ ;  /* 0x0000991019027816 */ /* 0x000fc800000000ff */
[----:B------:R-:W-:-:S13]  /*1b30*/  ISETP.NE.AND P0, PT, R2, RZ, PT ;  /* 0x000000ff0200720c */ /* 0x000fda0003f05270 */
[----:B------:R-:W-:Y:S05]  /*1b40*/  @!P0 BRA `(.L_x_1) ;  /* 0x0000000000248947 */ /* 0x000fea0003800000 */
[----:B------:R-:W0:Y:S01]  /*1b50*/  S2R R26, SR_CTAID.X ;  /* 0x00000000001a7919 */ /* 0x000e220000002500 */
[----:B------:R-:W2:Y:S01]  /*1b60*/  LDC.64 R2, c[0x0][0x380] ;  /* 0x0000e000ff027b82 */ /* 0x000ea20000000a00 */
[----:B------:R-:W-:Y:S01]  /*1b70*/  LOP3.LUT R25, R25, 0xffff, RZ, 0xc0, !PT ;  /* 0x0000ffff19197812 */ /* 0x000fe200078ec0ff */
[----:B------:R-:W-:-:S05]  /*1b80*/  IMAD R24, R24, 0x38, RZ ;  /* 0x0000003818187824 */ /* 0x000fca00078e02ff */
[----:B------:R-:W-:Y:S01]  /*1b90*/  LOP3.LUT R24, R24, 0xffff, RZ, 0xc0, !PT ;  /* 0x0000ffff18187812 */ /* 0x000fe200078ec0ff */
[----:B0-----:R-:W-:-:S05]  /*1ba0*/  IMAD R25, R26, 0x1880, R25 ;  /* 0x000018801a197824 */ /* 0x001fca00078e0219 */
[----:B------:R-:W-:-:S05]  /*1bb0*/  IADD3 R25, PT, PT, R25, -0x39, R24 ;  /* 0xffffffc719197810 */ /* 0x000fca0007ffe018 */
[----:B--2---:R-:W-:-:S05]  /*1bc0*/  IMAD.WIDE.U32 R2, R25, 0x4, R2 ;  /* 0x0000000419027825 */ /* 0x004fca00078e0002 */
[----:B------:R0:W5:Y:S02]  /*1bd0*/  LDG.E.CONSTANT R5, desc[UR4][R2.64] ;  /* 0x0000000402057981 */ /* 0x000164000c1e9900 */
.L_x_1:
[----:B------:R-:W-:Y:S05]  /*1be0*/  BSYNC.RECONVERGENT B0 ;  /* 0x0000000000007941 */ /* 0x000fea0003800200 */
.L_x_0:
[----:B------:R-:W-:Y:S01]  /*1bf0*/  BSSY.RECONVERGENT B0, `(.L_x_2) ;  /* 0x0000027000007945 */ /* 0x000fe20003800200 */
[----:B------:R-:W-:Y:S01]  /*1c00*/  LOP3.LUT R7, R7, 0xfe, RZ, 0xc0, !PT ;  /* 0x000000fe07077812 */ /* 0x000fe200078ec0ff */
[----:B------:R-:W-:Y:S01]  /*1c10*/  IMAD.MOV.U32 R24, RZ, RZ, RZ ;  /* 0x000000ffff187224 */ /* 0x000fe200078e00ff */
[----:B------:R-:W-:Y:S01]  /*1c20*/  LOP3.LUT R23, R23, 0xffff, RZ, 0xc0, !PT ;  /* 0x0000ffff17177812 */ /* 0x000fe200078ec0ff */
[----:B------:R-:W-:Y:S06]  /*1c30*/  @!P2 BRA `(.L_x_3) ;  /* 0x000000000088a947 */ /* 0x000fec0003800000 */
[----:B------:R-:W-:-:S05]  /*1c40*/  VIADD R25, R0, 0x1 ;  /* 0x0000000100197836 */ /* 0x000fca0000000000 */
[----:B0-----:R-:W-:-:S05]  /*1c50*/  LOP3.LUT R2, R25, 0xffff, RZ, 0xc0, !PT ;  /* 0x0000ffff19027812 */ /* 0x001fca00078ec0ff */
        /* <DEDUP_REMOVED lines=10> */
[----:B------:R-:W-:Y:S01]  /*1d00*/  LOP3.LUT R2, R6, 0xffff, RZ, 0xc0, !PT ;  /* 0x0000ffff06027812 */ /* 0x000fe200078ec0ff */
[----:B------:R-:W0:Y:S01]  /*1d10*/  S2R R24, SR_CTAID.X ;  /* 0x0000000000187919 */ /* 0x000e220000002500 */
[----:B------:R-:W-:Y:S02]  /*1d20*/  ISETP.GT.U32.AND P0, PT, R0, 0x70, PT ;  /* 0x000000700000780c */ /* 0x000fe40003f04070 */
[----:B------:R-:W-:Y:S01]  /*1d30*/  LOP3.LUT R25, R25, 0xffff, RZ, 0xc0, !PT ;  /* 0x0000ffff19197812 */ /* 0x000fe200078ec0ff */
[----:B------:R-:W-:Y:S01]  /*1d40*/  IMAD R2, R2, 0x1f71, RZ ;  /* 0x00001f7102027824 */ /* 0x000fe200078e02ff */
[----:B------:R-:W-:-:S04]  /*1d50*/  SEL R27, RZ, 0xc40, !P0 ;  /* 0x00000c40ff1b7807 */ /* 0x000fc80004000000 */
[----:B------:R-:W-:-:S05]  /*1d60*/  SHF.R.U32.HI R2, RZ, 0x10, R2 ;  /* 0x00000010ff027819 */ /* 0x000fca0000011602 */
[----:B------:R-:W-:-:S05]  /*1d70*/  IMAD.MOV R3, RZ, RZ, -R2 ;  /* 0x000000ffff037224 */ /* 0x000fca00078e0a02 */
[----:B------:R-:W-:-:S05]  /*1d80*/  PRMT R3, R3, 0x7710, RZ ;  /* 0x0000771003037816 */ /* 0x000fca00000000ff */
[----:B------:R-:W-:-:S05]  /*1d90*/  IMAD.IADD R6, R6, 0x1, R3 ;  /* 0x0000000106067824 */ /* 0x000fca00078e0203 */
[----:B------:R-:W-:Y:S01]  /*1da0*/  LOP3.LUT R3, R6, 0xffff, RZ, 0xc0, !PT ;  /* 0x0000ffff06037812 */ /* 0x000fe200078ec0ff */
[----:B0-----:R-:W-:-:S03]  /*1db0*/  IMAD R24, R24, 0x1880, R27 ;  /* 0x0000188018187824 */ /* 0x001fc600078e021b */
[----:B------:R-:W-:Y:S01]  /*1dc0*/  LEA.HI R2, R3, R2, RZ, 0x1f ;  /* 0x0000000203027211 */ /* 0x000fe200078ff8ff */
[----:B------:R-:W-:-:S03]  /*1dd0*/  IMAD.IADD R24, R25, 0x1, R24 ;  /* 0x0000000119187824 */ /* 0x000fc600078e0218 */
[----:B------:R-:W-:Y:S02]  /*1de0*/  LOP3.LUT R6, R2, 0xffff, RZ, 0xc0, !PT ;  /* 0x0000ffff02067812 */ /* 0x000fe400078ec0ff */
[----:B------:R-:W0:Y:S02]  /*1df0*/  LDC.64 R2, c[0x0][0x380] ;  /* 0x0000e000ff027b82 */ /* 0x000e240000000a00 */
[----:B------:R-:W-:-:S04]  /*1e00*/  SHF.R.U32.HI R6, RZ, 0x5, R6 ;  /* 0x00000005ff067819 */ /* 0x000fc80000011606 */
[----:B------:R-:W-:-:S05]  /*1e10*/  LOP3.LUT R25, R6, 0xffff, RZ, 0xc0, !PT ;  /* 0x0000ffff06197812 */ /* 0x000fca00078ec0ff */
[----:B------:R-:W-:-:S04]  /*1e20*/  IMAD R24, R25, 0x38, R24 ;  /* 0x0000003819187824 */ /* 0x000fc800078e0218 */
[----:B------:R-:W-:-:S04]  /*1e30*/  VIADD R25, R24, 0xffffffc7 ;  /* 0xffffffc718197836 */ /* 0x000fc80000000000 */
[----:B0-----:R-:W-:-:S05]  /*1e40*/  IMAD.WIDE.U32 R2, R25, 0x4, R2 ;  /* 0x0000000419027825 */ /* 0x001fca00078e0002 */
[----:B------:R2:W5:Y:S02]  /*1e50*/  LDG.E.CONSTANT R24, desc[UR4][R2.64] ;  /* 0x0000000402187981 */ /* 0x000564000c1e9900 */
.L_x_3:
[----:B------:R-:W-:Y:S05]  /*1e60*/  BSYNC.RECONVERGENT B0 ;  /* 0x0000000000007941 */ /* 0x000fea0003800200 */
.L_x_2:
[----:B0-2---:R-:W-:Y:S01]  /*1e70*/  MOV R2, 0x400 ;  /* 0x0000040000027802 */ /* 0x005fe20000000f00 */
[----:B------:R-:W-:Y:S01]  /*1e80*/  VIADD R6, R23, 0xcb1 ;  /* 0x00000cb117067836 */ /* 0x000fe20000000000 */
[----:B------:R-:W-:Y:S01]  /*1e90*/  LEA.HI R7, R7, R4, RZ, 0x1f ;  /* 0x0000000407077211 */ /* 0x000fe200078ff8ff */
[----:B------:R-:W-:Y:S01]  /*1ea0*/  @!P1 IMAD.MOV R6, RZ, RZ, R23 ;  /* 0x000000ffff069224 */ /* 0x000fe200078e0217 */
[----:B------:R-:W-:Y:S01]  /*1eb0*/  ISETP.GT.U32.AND P0, PT, R0, 0xe1, PT ;  /* 0x000000e10000780c */ /* 0x000fe20003f04070 */
[----:B------:R-:W-:Y:S01]  /*1ec0*/  VIADD R26, R2, 0x6588 ;  /* 0x00006588021a7836 */ /* 0x000fe20000000000 */
[----:B------:R-:W-:Y:S01]  /*1ed0*/  SHF.R.U32.HI R3, RZ, 0x2, R7 ;  /* 0x00000002ff037819 */ /* 0x000fe20000011607 */
[----:B------:R-:W-:Y:S01]  /*1ee0*/  IMAD.SHL.U32 R4, R0, 0x4, RZ ;  /* 0x0000000400047824 */ /* 0x000fe200078e00ff */
[C---:B-1----:R-:W-:Y:S01]  /*1ef0*/  LEA R7, R21.reuse, R2, 0x18 ;  /* 0x0000000215077211 */ /* 0x042fe200078ec0ff */
[----:B------:R-:W-:Y:S01]  /*1f00*/  BSSY.RECONVERGENT B0, `(.L_x_4) ;  /* 0x000003e000007945 */ /* 0x000fe20003800200 */
[----:B------:R-:W-:Y:S01]  /*1f10*/  LEA R23, R21, R26, 0x18 ;  /* 0x0000001a15177211 */ /* 0x000fe200078ec0ff */
[----:B------:R-:W-:-:S02]  /*1f20*/  IMAD R26, R3, 0x72, R6 ;  /* 0x00000072031a7824 */ /* 0x000fc400078e0206 */
[----:B------:R-:W-:Y:S02]  /*1f30*/  IMAD.IADD R3, R4, 0x1, R7 ;  /* 0x0000000104037824 */ /* 0x000fe400078e0207 */
[----:B------:R-:W-:Y:S02]  /*1f40*/  VIADD R6, R23, 0x24 ;  /* 0x0000002417067836 */ /* 0x000fe40000000000 */
[----:B------:R-:W-:Y:S01]  /*1f50*/  @!P1 IMAD.MOV R6, RZ, RZ, R23 ;  /* 0x000000ffff069224 */ /* 0x000fe200078e0217 */
[----:B-----5:R0:W-:Y:S01]  /*1f60*/  STS [R3], R5 ;  /* 0x0000000503007388 */ /* 0x0201e20000000800 */
[----:B------:R-:W-:-:S03]  /*1f70*/  IMAD R7, R26, 0x4, R7 ;  /* 0x000000041a077824 */ /* 0x000fc600078e0207 */
[----:B------:R0:W-:Y:S04]  /*1f80*/  STS [R3+0x3100], R24 ;  /* 0x0031001803007388 */ /* 0x0001e80000000800 */
        /* <DEDUP_REMOVED lines=13> */
[----:B------:R0:W-:Y:S01]  /*2060*/  STS [R3+0x5be0], R19 ;  /* 0x005be01303007388 */ /* 0x0001e20000000800 */
[----:B------:R-:W-:Y:S05]  /*2070*/  @P0 BRA `(.L_x_5) ;  /* 0x0000000000980947 */ /* 0x000fea0003800000 */
[C---:B0-----:R-:W-:Y:S01]  /*2080*/  VIADD R5, R0.reuse, 0x2 ;  /* 0x0000000200057836 */ /* 0x041fe20000000000 */
[----:B------:R-:W-:-:S04]  /*2090*/  ISETP.GT.U32.AND P1, PT, R0, 0x11, PT ;  /* 0x000000110000780c */ /* 0x000fc80003f24070 */
[----:B------:R-:W-:-:S05]  /*20a0*/  LOP3.LUT R8, R5, 0xff, RZ, 0xc0, !PT ;  /* 0x000000ff05087812 */ /* 0x000fca00078ec0ff */
[----:B------:R-:W-:-:S04]  /*20b0*/  IMAD R8, R8, 0x9, RZ ;  /* 0x0000000908087824 */ /* 0x000fc800078e02ff */
[----:B------:R-:W0:Y:S01]  /*20c0*/  @!P1 S2R R15, SR_CTAID.X ;  /* 0x00000000000f9919 */ /* 0x000e220000002500 */
[----:B------:R-:W-:-:S04]  /*20d0*/  SHF.R.U32.HI R8, RZ, 0x9, R8 ;  /* 0x00000009ff087819 */ /* 0x000fc80000011608 */
[----:B------:R-:W-:-:S05]  /*20e0*/  PRMT R8, R8, 0x9910, RZ ;  /* 0x0000991008087816 */ /* 0x000fca00000000ff */
[----:B------:R-:W-:-:S04]  /*20f0*/  IMAD R8, R8, 0x39, RZ ;  /* 0x0000003908087824 */ /* 0x000fc800078e02ff */
[----:B------:R-:W-:-:S05]  /*2100*/  IMAD.MOV R8, RZ, RZ, -R8 ;  /* 0x000000ffff087224 */ /* 0x000fca00078e0a08 */
[----:B------:R-:W-:-:S05]  /*2110*/  PRMT R8, R8, 0x7710, RZ ;  /* 0x0000771008087816 */ /* 0x000fca00000000ff */
[----:B------:R-:W-:-:S05]  /*2120*/  IMAD.IADD R5, R5, 0x1, R8 ;  /* 0x0000000105057824 */ /* 0x000fca00078e0208 */
[----:B------:R-:W-:-:S13]  /*2130*/  LOP3.LUT P0, RZ, R5, 0xff, RZ, 0xc0, !PT ;  /* 0x000000ff05ff7812 */ /* 0x000fda000780c0ff */
[----:B------:R-:W1:Y:S01]  /*2140*/  @P0 S2R R13, SR_CTAID.X ;  /* 0x00000000000d0919 */ /* 0x000e620000002500 */
[----:B------:R-:W-:Y:S01]  /*2150*/  @P0 VIADD R8, R0, 0xbcf ;  /* 0x00000bcf00080836 */ /* 0x000fe20000000000 */
[----:B------:R-:W-:-:S04]  /*2160*/  @P0 LOP3.LUT R5, R5, 0xff, RZ, 0xc0, !PT ;  /* 0x000000ff05050812 */ /* 0x000fc800078ec0ff */
[----:B------:R-:W-:-:S05]  /*2170*/  @P0 LOP3.LUT R8, R8, 0xffff, RZ, 0xc0, !PT ;  /* 0x0000ffff08080812 */ /* 0x000fca00078ec0ff */
[----:B------:R-:W-:-:S05]  /*2180*/  @P0 IMAD R8, R8, 0x47e, RZ ;  /* 0x0000047e08080824 */ /* 0x000fca00078e02ff */
[----:B------:R-:W-:Y:S02]  /*2190*/  @P0 SHF.R.U32.HI R10, RZ, 0x10, R8 ;  /* 0x00000010ff0a0819 */ /* 0x000fe40000011608 */
[----:B------:R-:W2:Y:S02]  /*21a0*/  @P0 LDC.64 R8, c[0x0][0x380] ;  /* 0x0000e000ff080b82 */ /* 0x000ea40000000a00 */
[----:B------:R-:W-:-:S05]  /*21b0*/  @P0 PRMT R12, R10, 0x9910, RZ ;  /* 0x000099100a0c0816 */ /* 0x000fca00000000ff */
[----:B------:R-:W-:Y:S01]  /*21c0*/  @P0 IMAD R12, R12, 0x38, RZ ;  /* 0x000000380c0c0824 */ /* 0x000fe200078e02ff */
[----:B------:R-:W3:Y:S04]  /*21d0*/  @!P1 LDC.64 R10, c[0x0][0x388] ;  /* 0x0000e200ff0a9b82 */ /* 0x000ee80000000a00 */
[----:B------:R-:W-:Y:S01]  /*21e0*/  @P0 LOP3.LUT R12, R12, 0xffff, RZ, 0xc0, !PT ;  /* 0x0000ffff0c0c0812 */ /* 0x000fe200078ec0ff */
[----:B-1----:R-:W-:-:S05]  /*21f0*/  @P0 IMAD R13, R13, 0x1880, RZ ;  /* 0x000018800d0d0824 */ /* 0x002fca00078e02ff */
[----:B------:R-:W-:Y:S01]  /*2200*/  @P0 IADD3 R12, P2, P3, R12, R13, R5 ;  /* 0x0000000d0c0c0210 */ /* 0x000fe20007b5e005 */
[----:B0-----:R-:W-:Y:S02]  /*2210*/  @!P1 IMAD R5, R15, 0x12, R0 ;  /* 0x000000120f059824 */ /* 0x001fe400078e0200 */
[----:B------:R-:W-:Y:S01]  /*2220*/  IMAD.MOV.U32 R0, RZ, RZ, RZ ;  /* 0x000000ffff007224 */ /* 0x000fe200078e00ff */
[----:B------:R-:W-:Y:S02]  /*2230*/  @P0 IADD3.X R13, PT, PT, RZ, RZ, RZ, P2, P3 ;  /* 0x000000ffff0d0210 */ /* 0x000fe400017e64ff */
[----:B--2---:R-:W-:-:S04]  /*2240*/  @P0 LEA R8, P2, R12, R8, 0x2 ;  /* 0x000000080c080211 */ /* 0x004fc800078410ff */
[----:B------:R-:W-:Y:S01]  /*2250*/  @P0 LEA.HI.X R9, R12, R9, R13, 0x2, P2 ;  /* 0x000000090c090211 */ /* 0x000fe200010f140d */
[----:B---3--:R-:W-:-:S04]  /*2260*/  @!P1 IMAD.WIDE.U32 R10, R5, 0x4, R10 ;  /* 0x00000004050a9825 */ /* 0x008fc800078e000a */
[----:B------:R-:W2:Y:S04]  /*2270*/  @P0 LDG.E.CONSTANT R0, desc[UR4][R8.64+0x301c] ;  /* 0x00301c0408000981 */ /* 0x000ea8000c1e9900 */
[----:B------:R-:W3:Y:S01]  /*2280*/  @!P1 LDG.E.CONSTANT R10, desc[UR4][R10.64] ;  /* 0x000000040a0a9981 */ /* 0x000ee2000c1e9900 */
[----:B------:R-:W-:-:S05]  /*2290*/  @!P1 VIADD R2, R2, 0x6588 ;  /* 0x0000658802029836 */ /* 0x000fca0000000000 */
[----:B------:R-:W-:-:S05]  /*22a0*/  @!P1 LEA R21, R21, R2, 0x18 ;  /* 0x0000000215159211 */ /* 0x000fca00078ec0ff */
[----:B------:R-:W-:Y:S01]  /*22b0*/  @!P1 IMAD.IADD R21, R4, 0x1, R21 ;  /* 0x0000000104159824 */ /* 0x000fe200078e0215 */
[----:B--2---:R1:W-:Y:S04]  /*22c0*/  STS [R3+0x6200], R0 ;  /* 0x0062000003007388 */ /* 0x0043e80000000800 */
[----:B---3--:R1:W-:Y:S02]  /*22d0*/  @!P1 STS [R21], R10 ;  /* 0x0000000a15009388 */ /* 0x0083e40000000800 */
.L_x_5:
[----:B------:R-:W-:Y:S05]  /*22e0*/  BSYNC.RECONVERGENT B0 ;  /* 0x0000000000007941 */ /* 0x000fea0003800200 */
.L_x_4:
[----:B------:R-:W-:Y:S06]  /*22f0*/  BAR.SYNC.DEFER_BLOCKING 0x0 ;  /* 0x0000000000007b1d */ /* 0x000fec0000010000 */
[----:B01----:R-:W-:Y:S04]  /*2300*/  LDS R3, [R7] ;  /* 0x0000000007037984 */ /* 0x003fe80000000800 */
[----:B------:R-:W0:Y:S04]  /*2310*/  LDS R5, [R6] ;  /* 0x0000000006057984 */ /* 0x000e280000000800 */
[----:B------:R-:W1:Y:S04]  /*2320*/  LDS R23, [R7+0x8] ;  /* 0x0000080007177984 */ /* 0x000e680000000800 */
[----:B------:R-:W-:Y:S04]  /*2330*/  LDS R20, [R7+0x4] ;  /* 0x0000040007147984 */ /* 0x000fe80000000800 */
[----:B------:R-:W2:Y:S04]  /*2340*/  LDS R18, [R6+0x4] ;  /* 0x0000040006127984 */ /* 0x000ea80000000800 */
[----:B------:R-:W3:Y:S04]  /*2350*/  LDS R22, [R7+0xc] ;  /* 0x00000c0007167984 */ /* 0x000ee80000000800 */
[----:B------:R-:W4:Y:S04]  /*2360*/  LDS R17, [R6+0x8] ;  /* 0x0000080006117984 */ /* 0x000f280000000800 */
[----:B------:R-:W5:Y:S04]  /*2370*/  LDS R0, [R7+0x18] ;  /* 0x0000180007007984 */ /* 0x000f680000000800 */
[----:B------:R-:W5:Y:S04]  /*2380*/  LDS R2, [R7+0x10] ;  /* 0x0000100007027984 */ /* 0x000f680000000800 */
[----:B------:R-:W-:Y:S04]  /*2390*/  LDS R12, [R7+0xe4] ;  /* 0x0000e400070c7984 */ /* 0x000fe80000000800 */
[----:B------:R-:W5:Y:S04]  /*23a0*/  LDS R13, [R6+0xc] ;  /* 0x00000c00060d7984 */ /* 0x000f680000000800 */
[----:B------:R-:W5:Y:S01]  /*23b0*/  LDS R19, [R7+0x1c] ;  /* 0x00001c0007137984 */ /* 0x000f620000000800 */
[----:B0-----:R-:W-:-:S03]  /*23c0*/  FFMA R3, R3, R5, RZ ;  /* 0x0000000503037223 */ /* 0x001fc600000000ff */
[----:B------:R-:W0:Y:S01]  /*23d0*/  LDS R21, [R7+0x14] ;  /* 0x0000140007157984 */ /* 0x000e220000000800 */
[----:B-1----:R-:W-:-:S03]  /*23e0*/  FFMA R25, R5, R23, RZ ;  /* 0x0000001705197223 */ /* 0x002fc600000000ff */
[----:B------:R-:W1:Y:S04]  /*23f0*/  LDS R8, [R7+0xec] ;  /* 0x0000ec0007087984 */ /* 0x000e680000000800 */
[----:B------:R-:W1:Y:S01]  /*2400*/  LDS R15, [R7+0x20] ;  /* 0x00002000070f7984 */ /* 0x000e620000000800 */
[----:B--2---:R-:W-:-:S03]  /*2410*/  FFMA R20, R20, R18, R3 ;  /* 0x0000001214147223 */ /* 0x004fc60000000003 */
[----:B------:R-:W-:Y:S01]  /*2420*/  LDS R11, [R6+0x10] ;  /* 0x00001000060b7984 */ /* 0x000fe20000000800 */
[----:B---3--:R-:W-:-:S03]  /*2430*/  FFMA R22, R18, R22, R25 ;  /* 0x0000001612167223 */ /* 0x008fc60000000019 */
[----:B------:R-:W2:Y:S01]  /*2440*/  LDS R14, [R7+0xf0] ;  /* 0x0000f000070e7984 */ /* 0x000ea20000000800 */
[----:B----4-:R-:W-:-:S03]  /*2450*/  FFMA R23, R23, R17, R20 ;  /* 0x0000001117177223 */ /* 0x010fc60000000014 */
[----:B------:R-:W3:Y:S01]  /*2460*/  LDS R10, [R7+0xfc] ;  /* 0x0000fc00070a7984 */ /* 0x000ee20000000800 */
[----:B-----5:R-:W-:-:S03]  /*2470*/  FFMA R24, R5, R0, RZ ;  /* 0x0000000005187223 */ /* 0x020fc600000000ff */
[----:B------:R-:W4:Y:S01]  /*2480*/  LDS R9, [R7+0xf4] ;  /* 0x0000f40007097984 */ /* 0x000f220000000800 */
[-C--:B------:R-:W-:Y:S01]  /*2490*/  FFMA R3, R5, R2.reuse, RZ ;  /* 0x0000000205037223 */ /* 0x080fe200000000ff */
[----:B------:R-:W-:Y:S02]  /*24a0*/  FFMA R22, R17, R2, R22 ;  /* 0x0000000211167223 */ /* 0x000fe40000000016 */
[----:B------:R-:W5:Y:S01]  /*24b0*/  LDS R16, [R7+0xe8] ;  /* 0x0000e80007107984 */ /* 0x000f620000000800 */
[----:B------:R-:W-:-:S03]  /*24c0*/  FFMA R5, R12, R13, R23 ;  /* 0x0000000d0c057223 */ /* 0x000fc60000000017 */
[----:B------:R-:W5:Y:S01]  /*24d0*/  LDS R2, [R7+0xf8] ;  /* 0x0000f80007027984 */ /* 0x000f620000000800 */
[----:B------:R-:W-:-:S03]  /*24e0*/  FFMA R24, R18, R19, R24 ;  /* 0x0000001312187223 */ /* 0x000fc60000000018 */
[----:B------:R-:W5:Y:S01]  /*24f0*/  LDS R12, [R7+0x100] ;  /* 0x00010000070c7984 */ /* 0x000f620000000800 */
[----:B0-----:R-:W-:-:S03]  /*2500*/  FFMA R20, R18, R21, R3 ;  /* 0x0000001512147223 */ /* 0x001fc60000000003 */
[----:B------:R-:W-:Y:S01]  /*2510*/  LDS R19, [R7+0x1d8] ;  /* 0x0001d80007137984 */ /* 0x000fe20000000800 */
[----:B-1----:R-:W-:Y:S01]  /*2520*/  FFMA R22, R13, R8, R22 ;  /* 0x000000080d167223 */ /* 0x002fe20000000016 */
[C---:B------:R-:W-:Y:S02]  /*2530*/  FFMA R20, R17.reuse, R0, R20 ;  /* 0x0000000011147223 */ /* 0x040fe40000000014 */
[----:B------:R-:W-:Y:S01]  /*2540*/  LDS R18, [R7+0x1e0] ;  /* 0x0001e00007127984 */ /* 0x000fe20000000800 */
[----:B------:R-:W-:-:S03]  /*2550*/  FFMA R15, R17, R15, R24 ;  /* 0x0000000f110f7223 */ /* 0x000fc60000000018 */
[----:B------:R-:W0:Y:S04]  /*2560*/  LDS R17, [R6+0x14] ;  /* 0x0000140006117984 */ /* 0x000e280000000800 */
[----:B------:R-:W1:Y:S01]  /*2570*/  LDS R24, [R7+0x104] ;  /* 0x0001040007187984 */ /* 0x000e620000000800 */
[----:B--2---:R-:W-:-:S03]  /*2580*/  FFMA R0, R11, R14, R22 ;  /* 0x0000000e0b007223 */ /* 0x004fc60000000016 */
[----:B------:R-:W-:Y:S01]  /*2590*/  LDS R22, [R7+0x1c8] ;  /* 0x0001c80007167984 */ /* 0x000fe20000000800 */
[----:B---3--:R-:W-:-:S03]  /*25a0*/  FFMA R3, R13, R10, R15 ;  /* 0x0000000a0d037223 */ /* 0x008fc6000000000f */
[----:B------:R-:W2:Y:S01]  /*25b0*/  LDS R15, [R6+0x18] ;  /* 0x00001800060f7984 */ /* 0x000ea20000000800 */
[----:B----4-:R-:W-:-:S03]  /*25c0*/  FFMA R26, R13, R9, R20 ;  /* 0x000000090d1a7223 */ /* 0x010fc60000000014 */
[----:B------:R-:W3:Y:S01]  /*25d0*/  LDS R20, [R7+0x1d0] ;  /* 0x0001d00007147984 */ /* 0x000ee20000000800 */
[----:B-----5:R-:W-:-:S03]  /*25e0*/  FFMA R5, R16, R11, R5 ;  /* 0x0000000b10057223 */ /* 0x020fc60000000005 */
[----:B------:R-:W-:Y:S01]  /*25f0*/  LDS R14, [R6+0x1c] ;  /* 0x00001c00060e7984 */ /* 0x000fe20000000800 */
[----:B------:R-:W-:-:S03]  /*2600*/  FFMA R26, R11, R2, R26 ;  /* 0x000000020b1a7223 */ /* 0x000fc6000000001a */
[----:B------:R-:W4:Y:S01]  /*2610*/  LDS R27, [R7+0x1cc] ;  /* 0x0001cc00071b7984 */ /* 0x000f220000000800 */
[----:B------:R-:W-:-:S03]  /*2620*/  FFMA R11, R11, R12, R3 ;  /* 0x0000000c0b0b7223 */ /* 0x000fc60000000003 */
[----:B------:R-:W5:Y:S01]  /*2630*/  LDS R25, [R7+0x1d4] ;  /* 0x0001d40007197984 */ /* 0x000f620000000800 */
[----:B------:R-:W5:Y:S03]  /*2640*/  LDC.64 R2, c[0x0][0x390] ;  /* 0x0000e400ff027b82 */ /* 0x000f660000000a00 */
[----:B------:R-:W5:Y:S04]  /*2650*/  LDS R23, [R7+0x1dc] ;  /* 0x0001dc0007177984 */ /* 0x000f680000000800 */
[----:B------:R-:W5:Y:S04]  /*2660*/  LDS R21, [R7+0x1e4] ;  /* 0x0001e40007157984 */ /* 0x000f680000000800 */
[----:B------:R-:W5:Y:S01]  /*2670*/  LDS R16, [R6+0x20] ;  /* 0x0000200006107984 */ /* 0x000f620000000800 */
[----:B0-----:R-:W-:Y:S01]  /*2680*/  FFMA R5, R8, R17, R5 ;  /* 0x0000001108057223 */ /* 0x001fe20000000005 */
[C---:B------:R-:W-:Y:S01]  /*2690*/  FFMA R0, R17.reuse, R9, R0 ;  /* 0x0000000911007223 */ /* 0x040fe20000000000 */
[C---:B------:R-:W-:Y:S01]  /*26a0*/  FFMA R26, R17.reuse, R10, R26 ;  /* 0x0000000a111a7223 */ /* 0x040fe2000000001a */
[----:B------:R-:W0:Y:S01]  /*26b0*/  LDS R29, [R7+0x1e8] ;  /* 0x0001e800071d7984 */ /* 0x000e220000000800 */
[----:B-1----:R-:W-:Y:S01]  /*26c0*/  FFMA R11, R17, R24, R11 ;  /* 0x00000018110b7223 */ /* 0x002fe2000000000b */
[----:B------:R-:W1:Y:S01]  /*26d0*/  S2R R13, SR_CTAID.X ;  /* 0x00000000000d7919 */ /* 0x000e620000002500 */
[----:B--2---:R-:W-:Y:S01]  /*26e0*/  FFMA R22, R22, R15, R5 ;  /* 0x0000000f16167223 */ /* 0x004fe20000000005 */
[C---:B------:R-:W-:Y:S01]  /*26f0*/  FFMA R26, R15.reuse, R19, R26 ;  /* 0x000000130f1a7223 */ /* 0x040fe2000000001a */
[C---:B---3--:R-:W-:Y:S01]  /*2700*/  FFMA R5, R15.reuse, R20, R0 ;  /* 0x000000140f057223 */ /* 0x048fe20000000000 */
[----:B------:R-:W-:Y:S01]  /*2710*/  FFMA R0, R15, R18, R11 ;  /* 0x000000120f007223 */ /* 0x000fe2000000000b */
[----:B----4-:R-:W-:-:S02]  /*2720*/  FFMA R27, R27, R14, R22 ;  /* 0x0000000e1b1b7223 */ /* 0x010fc40000000016 */
[C---:B-----5:R-:W-:Y:S01]  /*2730*/  FFMA R5, R14.reuse, R25, R5 ;  /* 0x000000190e057223 */ /* 0x060fe20000000005 */
[C---:B------:R-:W-:Y:S01]  /*2740*/  FFMA R23, R14.reuse, R23, R26 ;  /* 0x000000170e177223 */ /* 0x040fe2000000001a */
[----:B------:R-:W-:Y:S01]  /*2750*/  FFMA R0, R14, R21, R0 ;  /* 0x000000150e007223 */ /* 0x000fe20000000000 */
[----:B------:R-:W-:Y:S01]  /*2760*/  FFMA R27, R20, R16, R27 ;  /* 0x00000010141b7223 */ /* 0x000fe2000000001b */
[C---:B------:R-:W-:Y:S01]  /*2770*/  FFMA R5, R16.reuse, R19, R5 ;  /* 0x0000001310057223 */ /* 0x040fe20000000005 */
[C---:B------:R-:W-:Y:S01]  /*2780*/  FFMA R23, R16.reuse, R18, R23 ;  /* 0x0000001210177223 */ /* 0x040fe20000000017 */
[----:B-1----:R-:W-:Y:S02]  /*2790*/  IMAD R13, R13, 0x620, R4 ;  /* 0x000006200d0d7824 */ /* 0x002fe400078e0204 */
[----:B0-----:R-:W-:Y:S01]  /*27a0*/  FFMA R0, R16, R29, R0 ;  /* 0x0000001d10007223 */ /* 0x001fe20000000000 */
[----:B------:R-:W-:Y:S01]  /*27b0*/  FMNMX R27, RZ, R27, !PT ;  /* 0x0000001bff1b7209 */ /* 0x000fe20007800000 */
[----:B------:R-:W-:Y:S01]  /*27c0*/  IMAD.WIDE.U32 R2, R13, 0x4, R2 ;  /* 0x000000040d027825 */ /* 0x000fe200078e0002 */
[----:B------:R-:W-:-:S02]  /*27d0*/  FMNMX R5, RZ, R5, !PT ;  /* 0x00000005ff057209 */ /* 0x000fc40007800000 */
[----:B------:R-:W-:Y:S02]  /*27e0*/  FMNMX R23, RZ, R23, !PT ;  /* 0x00000017ff177209 */ /* 0x000fe40007800000 */
[----:B------:R-:W-:Y:S01]  /*27f0*/  FMNMX R7, RZ, R0, !PT ;  /* 0x00000000ff077209 */ /* 0x000fe20007800000 */
[----:B------:R-:W-:Y:S04]  /*2800*/  STG.E desc[UR4][R2.64], R27 ;  /* 0x0000001b02007986 */ /* 0x000fe8000c101904 */
[----:B------:R-:W-:Y:S04]  /*2810*/  STG.E desc[UR4][R2.64+0x4], R5 ;  /* 0x0000040502007986 */ /* 0x000fe8000c101904 */
[----:B------:R-:W-:Y:S04]  /*2820*/  STG.E desc[UR4][R2.64+0x8], R23 ;  /* 0x0000081702007986 */ /* 0x000fe8000c101904 */
[----:B------:R-:W-:Y:S01]  /*2830*/  STG.E desc[UR4][R2.64+0xc], R7 ;  /* 0x00000c0702007986 */ /* 0x000fe2000c101904 */
[----:B------:R-:W-:Y:S05]  /*2840*/  EXIT ;  /* 0x000000000000794d */ /* 0x000fea0003800000 */
.L_x_6:
[----:B------:R-:W-:-:S00]  /*2850*/  BRA `(.L_x_6) ;  /* 0xfffffffc00fc7947 */ /* 0x000fc0000383ffff */
[----:B------:R-:W-:-:S00]  /*2860*/  NOP ;  /* 0x0000000000007918 */ /* 0x000fc00000000000 */
        /* <DEDUP_REMOVED lines=9> */
.L_x_7:


//--------------------- .nv.shared.candidate4     --------------------------
	.section	.nv.shared.candidate4,"aw",@nobits
	.sectionflags	@""
	.align	4
.nv.shared.candidate4:
	.zero		27088


//--------------------- .nv.shared.reserved.0     --------------------------
	.section	.nv.shared.reserved.0,"aw",@nobits
	.weak		__nv_reservedSMEM_offset_0_alias
	.size		__nv_reservedSMEM_offset_0_alias, 0, 64
	.other		__nv_reservedSMEM_offset_0_alias,@"STO_CUDA_RESERVED_SHARED STV_DEFAULT"
__nv_reservedSMEM_offset_0_alias:
	.zero		0
	.zero		64


//--------------------- .nv.constant0.candidate4  --------------------------
	.section	.nv.constant0.candidate4,"a",@progbits
	.sectionflags	@""
	.align	4
.nv.constant0.candidate4:
	.zero		920


//--------------------- SYMBOLS --------------------------

	.type		.nv.reservedSmem.offset0,@object
	.size		.nv.reservedSmem.offset0,0x4
	.type		.nv.reservedSmem.cap,@object
	.size		.nv.reservedSmem.cap,0x4
